//
// Generated by NVIDIA NVVM Compiler
//
// Compiler Build ID: CL-36424714
// Cuda compilation tools, release 13.0, V13.0.88
// Based on NVVM 20.0.0
//

.version 9.0
.target sm_100
.address_size 64

	// .globl	main_kernel2
// _ZZ12main_kernel2E15A_global_shared has been demoted
// _ZZ12main_kernel2E15B_global_shared has been demoted

.visible .entry main_kernel2(
	.param .u64 .ptr .align 1 main_kernel2_param_0,
	.param .u64 .ptr .align 1 main_kernel2_param_1,
	.param .u64 .ptr .align 1 main_kernel2_param_2
)
.maxntid 128
{
	.reg .pred 	%p<5>;
	.reg .b32 	%r<1032>;
	.reg .b64 	%rd<41>;
	// demoted variable
	.shared .align 1 .b8 _ZZ12main_kernel2E15A_global_shared[8192];
	// demoted variable
	.shared .align 1 .b8 _ZZ12main_kernel2E15B_global_shared[8192];
	ld.param.u64 	%rd3, [main_kernel2_param_0];
	ld.param.u64 	%rd4, [main_kernel2_param_1];
	cvta.to.global.u64 	%rd1, %rd3;
	cvta.to.global.u64 	%rd2, %rd4;
	mov.u32 	%r278, %ctaid.x;
	mov.u32 	%r1, %nctaid.x;
	mov.u32 	%r279, %ctaid.y;
	mad.lo.s32 	%r2, %r1, %r279, %r278;
	mov.u32 	%r3, %nctaid.y;
	mad.lo.s32 	%r280, %r1, %r3, %r1;
	add.s32 	%r281, %r280, -1;
	div.u32 	%r282, %r281, %r1;
	div.u32 	%r4, %r2, %r1;
	add.s32 	%r283, %r4, 1;
	setp.lt.u32 	%p1, %r283, %r282;
	mov.b32 	%r898, 1;
	@%p1 bra 	$L__BB0_2;
	sub.s32 	%r284, %r3, %r4;
	mul.lo.s32 	%r285, %r284, %r1;
	div.u32 	%r898, %r285, %r1;
$L__BB0_2:
	and.b32  	%r286, %r4, 1;
	setp.eq.b32 	%p2, %r286, 1;
	not.pred 	%p3, %p2;
	@%p3 bra 	$L__BB0_4;
	mul.lo.s32 	%r287, %r4, %r1;
	sub.s32 	%r288, %r2, %r287;
	div.u32 	%r289, %r288, %r898;
	not.b32 	%r290, %r289;
	add.s32 	%r899, %r1, %r290;
	bra.uni 	$L__BB0_5;
$L__BB0_4:
	mul.lo.s32 	%r291, %r4, %r1;
	sub.s32 	%r292, %r2, %r291;
	div.u32 	%r899, %r292, %r898;
$L__BB0_5:
	mul.lo.s32 	%r294, %r4, %r1;
	sub.s32 	%r295, %r2, %r294;
	rem.u32 	%r296, %r295, %r898;
	add.s32 	%r297, %r296, %r4;
	mov.u32 	%r298, %tid.z;
	shl.b32 	%r299, %r298, 10;
	mov.u32 	%r300, %tid.x;
	shl.b32 	%r301, %r300, 4;
	add.s32 	%r302, %r301, %r299;
	shl.b32 	%r10, %r297, 21;
	mad.lo.s32 	%r303, %r298, 523264, %r302;
	add.s32 	%r304, %r303, %r10;
	mov.u32 	%r305, _ZZ12main_kernel2E15A_global_shared;
	add.s32 	%r306, %r305, %r302;
	cvt.s64.s32 	%rd6, %r304;
	add.s64 	%rd7, %rd1, %rd6;
	ld.global.nc.v4.u32 	{%r307, %r308, %r309, %r310}, [%rd7];
	st.shared.v4.u32 	[%r306], {%r307, %r308, %r309, %r310};
	ld.global.nc.v4.u32 	{%r311, %r312, %r313, %r314}, [%rd7+262144];
	st.shared.v4.u32 	[%r306+512], {%r311, %r312, %r313, %r314};
	shl.b32 	%r315, %r298, 17;
	and.b32  	%r316, %r315, 8126464;
	shl.b32 	%r317, %r899, 11;
	shl.b32 	%r318, %r298, 2;
	shr.u32 	%r319, %r300, 4;
	add.s32 	%r320, %r319, %r318;
	and.b32  	%r321, %r301, 240;
	add.s32 	%r322, %r316, %r317;
	or.b32  	%r323, %r322, %r321;
	mov.u32 	%r324, _ZZ12main_kernel2E15B_global_shared;
	add.s32 	%r325, %r324, %r302;
	shl.b32 	%r326, %r320, 8;
	and.b32  	%r327, %r326, 1792;
	or.b32  	%r328, %r323, %r327;
	cvt.s64.s32 	%rd8, %r328;
	add.s64 	%rd9, %rd2, %rd8;
	ld.global.nc.v4.u32 	{%r329, %r330, %r331, %r332}, [%rd9];
	st.shared.v4.u32 	[%r325], {%r329, %r330, %r331, %r332};
	add.s32 	%r333, %r326, 512;
	and.b32  	%r334, %r333, 1792;
	or.b32  	%r335, %r323, %r334;
	cvt.s64.s32 	%rd10, %r335;
	add.s64 	%rd11, %rd2, %rd10;
	ld.global.nc.v4.u32 	{%r336, %r337, %r338, %r339}, [%rd11];
	st.shared.v4.u32 	[%r325+512], {%r336, %r337, %r338, %r339};
	or.b32  	%r340, %r322, %r334;
	or.b32  	%r341, %r340, %r321;
	add.s32 	%r901, %r341, 524288;
	or.b32  	%r342, %r322, %r327;
	or.b32  	%r343, %r342, %r321;
	add.s32 	%r900, %r343, 524288;
	mov.b32 	%r902, 0;
	mov.u32 	%r903, %r902;
	mov.u32 	%r904, %r902;
	mov.u32 	%r905, %r902;
	mov.u32 	%r906, %r902;
	mov.u32 	%r907, %r902;
	mov.u32 	%r908, %r902;
	mov.u32 	%r909, %r902;
	mov.u32 	%r910, %r902;
	mov.u32 	%r911, %r902;
	mov.u32 	%r912, %r902;
	mov.u32 	%r913, %r902;
	mov.u32 	%r914, %r902;
	mov.u32 	%r915, %r902;
	mov.u32 	%r916, %r902;
	mov.u32 	%r917, %r902;
	mov.u32 	%r918, %r902;
	mov.u32 	%r919, %r902;
	mov.u32 	%r920, %r902;
	mov.u32 	%r921, %r902;
	mov.u32 	%r922, %r902;
	mov.u32 	%r923, %r902;
	mov.u32 	%r924, %r902;
	mov.u32 	%r925, %r902;
	mov.u32 	%r926, %r902;
	mov.u32 	%r927, %r902;
	mov.u32 	%r928, %r902;
	mov.u32 	%r929, %r902;
	mov.u32 	%r930, %r902;
	mov.u32 	%r931, %r902;
	mov.u32 	%r932, %r902;
	mov.u32 	%r933, %r902;
	mov.u32 	%r934, %r902;
	mov.u32 	%r935, %r902;
	mov.u32 	%r936, %r902;
	mov.u32 	%r937, %r902;
	mov.u32 	%r938, %r902;
	mov.u32 	%r939, %r902;
	mov.u32 	%r940, %r902;
	mov.u32 	%r941, %r902;
	mov.u32 	%r942, %r902;
	mov.u32 	%r943, %r902;
	mov.u32 	%r944, %r902;
	mov.u32 	%r945, %r902;
	mov.u32 	%r946, %r902;
	mov.u32 	%r947, %r902;
	mov.u32 	%r948, %r902;
	mov.u32 	%r949, %r902;
	mov.u32 	%r950, %r902;
	mov.u32 	%r951, %r902;
	mov.u32 	%r952, %r902;
	mov.u32 	%r953, %r902;
	mov.u32 	%r954, %r902;
	mov.u32 	%r955, %r902;
	mov.u32 	%r956, %r902;
	mov.u32 	%r957, %r902;
	mov.u32 	%r958, %r902;
	mov.u32 	%r959, %r902;
	mov.u32 	%r960, %r902;
	mov.u32 	%r961, %r902;
	mov.u32 	%r962, %r902;
	mov.u32 	%r963, %r902;
	mov.u32 	%r964, %r902;
	mov.u32 	%r965, %r902;
	mov.u32 	%r966, %r902;
	mov.u32 	%r967, %r902;
	mov.u32 	%r968, %r902;
	mov.u32 	%r969, %r902;
	mov.u32 	%r970, %r902;
	mov.u32 	%r971, %r902;
	mov.u32 	%r972, %r902;
	mov.u32 	%r973, %r902;
	mov.u32 	%r974, %r902;
	mov.u32 	%r975, %r902;
	mov.u32 	%r976, %r902;
	mov.u32 	%r977, %r902;
	mov.u32 	%r978, %r902;
	mov.u32 	%r979, %r902;
	mov.u32 	%r980, %r902;
	mov.u32 	%r981, %r902;
	mov.u32 	%r982, %r902;
	mov.u32 	%r983, %r902;
	mov.u32 	%r984, %r902;
	mov.u32 	%r985, %r902;
	mov.u32 	%r986, %r902;
	mov.u32 	%r987, %r902;
	mov.u32 	%r988, %r902;
	mov.u32 	%r989, %r902;
	mov.u32 	%r990, %r902;
	mov.u32 	%r991, %r902;
	mov.u32 	%r992, %r902;
	mov.u32 	%r993, %r902;
	mov.u32 	%r994, %r902;
	mov.u32 	%r995, %r902;
	mov.u32 	%r996, %r902;
	mov.u32 	%r997, %r902;
	mov.u32 	%r998, %r902;
	mov.u32 	%r999, %r902;
	mov.u32 	%r1000, %r902;
	mov.u32 	%r1001, %r902;
	mov.u32 	%r1002, %r902;
	mov.u32 	%r1003, %r902;
	mov.u32 	%r1004, %r902;
	mov.u32 	%r1005, %r902;
	mov.u32 	%r1006, %r902;
	mov.u32 	%r1007, %r902;
	mov.u32 	%r1008, %r902;
	mov.u32 	%r1009, %r902;
	mov.u32 	%r1010, %r902;
	mov.u32 	%r1011, %r902;
	mov.u32 	%r1012, %r902;
	mov.u32 	%r1013, %r902;
	mov.u32 	%r1014, %r902;
	mov.u32 	%r1015, %r902;
	mov.u32 	%r1016, %r902;
	mov.u32 	%r1017, %r902;
	mov.u32 	%r1018, %r902;
	mov.u32 	%r1019, %r902;
	mov.u32 	%r1020, %r902;
	mov.u32 	%r1021, %r902;
	mov.u32 	%r1022, %r902;
	mov.u32 	%r1023, %r902;
	mov.u32 	%r1024, %r902;
	mov.u32 	%r1025, %r902;
	mov.u32 	%r1026, %r902;
	mov.u32 	%r1027, %r902;
	mov.u32 	%r1028, %r902;
	mov.u32 	%r1029, %r902;
	mov.u32 	%r1030, %r902;
	mov.u32 	%r1031, %r902;
$L__BB0_6:
	ld.param.u64 	%rd39, [main_kernel2_param_1];
	ld.param.u64 	%rd38, [main_kernel2_param_0];
	cvt.s64.s32 	%rd12, %r901;
	cvta.to.global.u64 	%rd13, %rd39;
	add.s64 	%rd14, %rd13, %rd12;
	cvt.s64.s32 	%rd15, %r900;
	add.s64 	%rd16, %rd13, %rd15;
	bar.sync 	0;
	shl.b32 	%r344, %r1031, 12;
	and.b32  	%r345, %r344, 4096;
	xor.b32  	%r346, %r345, 4096;
	shl.b32 	%r347, %r1031, 9;
	mov.u32 	%r348, %tid.x;
	shl.b32 	%r349, %r348, 4;
	mov.u32 	%r350, %tid.z;
	shl.b32 	%r351, %r350, 10;
	add.s32 	%r352, %r349, %r351;
	mad.lo.s32 	%r353, %r350, 523264, %r352;
	add.s32 	%r354, %r353, %r10;
	add.s32 	%r355, %r354, %r347;
	add.s32 	%r356, %r355, 512;
	mov.u32 	%r357, _ZZ12main_kernel2E15A_global_shared;
	add.s32 	%r358, %r357, %r352;
	add.s32 	%r359, %r358, %r346;
	cvt.s64.s32 	%rd17, %r356;
	cvta.to.global.u64 	%rd18, %rd38;
	add.s64 	%rd19, %rd18, %rd17;
	ld.global.nc.v4.u32 	{%r360, %r361, %r362, %r363}, [%rd19];
	st.shared.v4.u32 	[%r359], {%r360, %r361, %r362, %r363};
	ld.global.nc.v4.u32 	{%r364, %r365, %r366, %r367}, [%rd19+262144];
	st.shared.v4.u32 	[%r359+512], {%r364, %r365, %r366, %r367};
	mov.u32 	%r368, _ZZ12main_kernel2E15B_global_shared;
	add.s32 	%r369, %r368, %r352;
	add.s32 	%r370, %r369, %r346;
	ld.global.nc.v4.u32 	{%r371, %r372, %r373, %r374}, [%rd16];
	st.shared.v4.u32 	[%r370], {%r371, %r372, %r373, %r374};
	ld.global.nc.v4.u32 	{%r375, %r376, %r377, %r378}, [%rd14];
	st.shared.v4.u32 	[%r370+512], {%r375, %r376, %r377, %r378};
	bar.sync 	0;
	and.b32  	%r379, %r902, 4096;
	shl.b32 	%r380, %r350, 9;
	add.s32 	%r381, %r345, %r380;
	add.s32 	%r382, %r357, %r379;
	mov.b32 	%r383, 16;
	wmma.load.a.sync.aligned.row.m16n16k16.shared.s8 	{%r384, %r385}, [%r382], %r383;
	add.s32 	%r386, %r382, 512;
	wmma.load.a.sync.aligned.row.m16n16k16.shared.s8 	{%r387, %r388}, [%r386], %r383;
	add.s32 	%r389, %r382, 1024;
	wmma.load.a.sync.aligned.row.m16n16k16.shared.s8 	{%r390, %r391}, [%r389], %r383;
	add.s32 	%r392, %r382, 1536;
	wmma.load.a.sync.aligned.row.m16n16k16.shared.s8 	{%r393, %r394}, [%r392], %r383;
	add.s32 	%r395, %r382, 2048;
	wmma.load.a.sync.aligned.row.m16n16k16.shared.s8 	{%r396, %r397}, [%r395], %r383;
	add.s32 	%r398, %r382, 2560;
	wmma.load.a.sync.aligned.row.m16n16k16.shared.s8 	{%r399, %r400}, [%r398], %r383;
	add.s32 	%r401, %r382, 3072;
	wmma.load.a.sync.aligned.row.m16n16k16.shared.s8 	{%r402, %r403}, [%r401], %r383;
	add.s32 	%r404, %r382, 3584;
	wmma.load.a.sync.aligned.row.m16n16k16.shared.s8 	{%r405, %r406}, [%r404], %r383;
	add.s32 	%r407, %r368, %r381;
	wmma.load.b.sync.aligned.row.m16n16k16.shared.s8 	{%r408, %r409}, [%r407], %r383;
	add.s32 	%r410, %r407, 256;
	wmma.load.b.sync.aligned.row.m16n16k16.shared.s8 	{%r411, %r412}, [%r410], %r383;
	wmma.mma.sync.aligned.row.row.m16n16k16.s32.s8.s8.s32 {%r413, %r414, %r415, %r416, %r417, %r418, %r419, %r420}, {%r384, %r385}, {%r408, %r409}, {%r990, %r989, %r988, %r987, %r986, %r985, %r984, %r983};
	wmma.mma.sync.aligned.row.row.m16n16k16.s32.s8.s8.s32 {%r421, %r422, %r423, %r424, %r425, %r426, %r427, %r428}, {%r384, %r385}, {%r411, %r412}, {%r982, %r981, %r980, %r979, %r978, %r977, %r976, %r975};
	wmma.mma.sync.aligned.row.row.m16n16k16.s32.s8.s8.s32 {%r429, %r430, %r431, %r432, %r433, %r434, %r435, %r436}, {%r387, %r388}, {%r408, %r409}, {%r974, %r973, %r972, %r971, %r970, %r969, %r968, %r967};
	wmma.mma.sync.aligned.row.row.m16n16k16.s32.s8.s8.s32 {%r437, %r438, %r439, %r440, %r441, %r442, %r443, %r444}, {%r387, %r388}, {%r411, %r412}, {%r966, %r965, %r964, %r963, %r962, %r961, %r960, %r959};
	wmma.mma.sync.aligned.row.row.m16n16k16.s32.s8.s8.s32 {%r445, %r446, %r447, %r448, %r449, %r450, %r451, %r452}, {%r390, %r391}, {%r408, %r409}, {%r958, %r957, %r956, %r955, %r954, %r953, %r952, %r951};
	wmma.mma.sync.aligned.row.row.m16n16k16.s32.s8.s8.s32 {%r453, %r454, %r455, %r456, %r457, %r458, %r459, %r460}, {%r390, %r391}, {%r411, %r412}, {%r950, %r949, %r948, %r947, %r946, %r945, %r944, %r943};
	wmma.mma.sync.aligned.row.row.m16n16k16.s32.s8.s8.s32 {%r461, %r462, %r463, %r464, %r465, %r466, %r467, %r468}, {%r393, %r394}, {%r408, %r409}, {%r942, %r941, %r940, %r939, %r938, %r937, %r936, %r935};
	wmma.mma.sync.aligned.row.row.m16n16k16.s32.s8.s8.s32 {%r469, %r470, %r471, %r472, %r473, %r474, %r475, %r476}, {%r393, %r394}, {%r411, %r412}, {%r934, %r933, %r932, %r931, %r930, %r929, %r928, %r927};
	wmma.mma.sync.aligned.row.row.m16n16k16.s32.s8.s8.s32 {%r477, %r478, %r479, %r480, %r481, %r482, %r483, %r484}, {%r396, %r397}, {%r408, %r409}, {%r926, %r925, %r924, %r923, %r922, %r921, %r920, %r919};
	wmma.mma.sync.aligned.row.row.m16n16k16.s32.s8.s8.s32 {%r485, %r486, %r487, %r488, %r489, %r490, %r491, %r492}, {%r396, %r397}, {%r411, %r412}, {%r918, %r917, %r916, %r915, %r914, %r913, %r912, %r911};
	wmma.mma.sync.aligned.row.row.m16n16k16.s32.s8.s8.s32 {%r493, %r494, %r495, %r496, %r497, %r498, %r499, %r500}, {%r399, %r400}, {%r408, %r409}, {%r910, %r909, %r908, %r907, %r906, %r905, %r904, %r903};
	wmma.mma.sync.aligned.row.row.m16n16k16.s32.s8.s8.s32 {%r501, %r502, %r503, %r504, %r505, %r506, %r507, %r508}, {%r399, %r400}, {%r411, %r412}, {%r991, %r992, %r993, %r994, %r995, %r996, %r997, %r998};
	wmma.mma.sync.aligned.row.row.m16n16k16.s32.s8.s8.s32 {%r509, %r510, %r511, %r512, %r513, %r514, %r515, %r516}, {%r402, %r403}, {%r408, %r409}, {%r999, %r1000, %r1001, %r1002, %r1003, %r1004, %r1005, %r1006};
	wmma.mma.sync.aligned.row.row.m16n16k16.s32.s8.s8.s32 {%r517, %r518, %r519, %r520, %r521, %r522, %r523, %r524}, {%r402, %r403}, {%r411, %r412}, {%r1007, %r1008, %r1009, %r1010, %r1011, %r1012, %r1013, %r1014};
	wmma.mma.sync.aligned.row.row.m16n16k16.s32.s8.s8.s32 {%r525, %r526, %r527, %r528, %r529, %r530, %r531, %r532}, {%r405, %r406}, {%r408, %r409}, {%r1015, %r1016, %r1017, %r1018, %r1019, %r1020, %r1021, %r1022};
	wmma.mma.sync.aligned.row.row.m16n16k16.s32.s8.s8.s32 {%r533, %r534, %r535, %r536, %r537, %r538, %r539, %r540}, {%r405, %r406}, {%r411, %r412}, {%r1023, %r1024, %r1025, %r1026, %r1027, %r1028, %r1029, %r1030};
	add.s32 	%r541, %r382, 256;
	wmma.load.a.sync.aligned.row.m16n16k16.shared.s8 	{%r542, %r543}, [%r541], %r383;
	add.s32 	%r544, %r382, 768;
	wmma.load.a.sync.aligned.row.m16n16k16.shared.s8 	{%r545, %r546}, [%r544], %r383;
	add.s32 	%r547, %r382, 1280;
	wmma.load.a.sync.aligned.row.m16n16k16.shared.s8 	{%r548, %r549}, [%r547], %r383;
	add.s32 	%r550, %r382, 1792;
	wmma.load.a.sync.aligned.row.m16n16k16.shared.s8 	{%r551, %r552}, [%r550], %r383;
	add.s32 	%r553, %r382, 2304;
	wmma.load.a.sync.aligned.row.m16n16k16.shared.s8 	{%r554, %r555}, [%r553], %r383;
	add.s32 	%r556, %r382, 2816;
	wmma.load.a.sync.aligned.row.m16n16k16.shared.s8 	{%r557, %r558}, [%r556], %r383;
	add.s32 	%r559, %r382, 3328;
	wmma.load.a.sync.aligned.row.m16n16k16.shared.s8 	{%r560, %r561}, [%r559], %r383;
	add.s32 	%r562, %r382, 3840;
	wmma.load.a.sync.aligned.row.m16n16k16.shared.s8 	{%r563, %r564}, [%r562], %r383;
	add.s32 	%r565, %r407, 2048;
	wmma.load.b.sync.aligned.row.m16n16k16.shared.s8 	{%r566, %r567}, [%r565], %r383;
	add.s32 	%r568, %r407, 2304;
	wmma.load.b.sync.aligned.row.m16n16k16.shared.s8 	{%r569, %r570}, [%r568], %r383;
	wmma.mma.sync.aligned.row.row.m16n16k16.s32.s8.s8.s32 {%r990, %r989, %r988, %r987, %r986, %r985, %r984, %r983}, {%r542, %r543}, {%r566, %r567}, {%r413, %r414, %r415, %r416, %r417, %r418, %r419, %r420};
	wmma.mma.sync.aligned.row.row.m16n16k16.s32.s8.s8.s32 {%r982, %r981, %r980, %r979, %r978, %r977, %r976, %r975}, {%r542, %r543}, {%r569, %r570}, {%r421, %r422, %r423, %r424, %r425, %r426, %r427, %r428};
	wmma.mma.sync.aligned.row.row.m16n16k16.s32.s8.s8.s32 {%r974, %r973, %r972, %r971, %r970, %r969, %r968, %r967}, {%r545, %r546}, {%r566, %r567}, {%r429, %r430, %r431, %r432, %r433, %r434, %r435, %r436};
	wmma.mma.sync.aligned.row.row.m16n16k16.s32.s8.s8.s32 {%r966, %r965, %r964, %r963, %r962, %r961, %r960, %r959}, {%r545, %r546}, {%r569, %r570}, {%r437, %r438, %r439, %r440, %r441, %r442, %r443, %r444};
	wmma.mma.sync.aligned.row.row.m16n16k16.s32.s8.s8.s32 {%r958, %r957, %r956, %r955, %r954, %r953, %r952, %r951}, {%r548, %r549}, {%r566, %r567}, {%r445, %r446, %r447, %r448, %r449, %r450, %r451, %r452};
	wmma.mma.sync.aligned.row.row.m16n16k16.s32.s8.s8.s32 {%r950, %r949, %r948, %r947, %r946, %r945, %r944, %r943}, {%r548, %r549}, {%r569, %r570}, {%r453, %r454, %r455, %r456, %r457, %r458, %r459, %r460};
	wmma.mma.sync.aligned.row.row.m16n16k16.s32.s8.s8.s32 {%r942, %r941, %r940, %r939, %r938, %r937, %r936, %r935}, {%r551, %r552}, {%r566, %r567}, {%r461, %r462, %r463, %r464, %r465, %r466, %r467, %r468};
	wmma.mma.sync.aligned.row.row.m16n16k16.s32.s8.s8.s32 {%r934, %r933, %r932, %r931, %r930, %r929, %r928, %r927}, {%r551, %r552}, {%r569, %r570}, {%r469, %r470, %r471, %r472, %r473, %r474, %r475, %r476};
	wmma.mma.sync.aligned.row.row.m16n16k16.s32.s8.s8.s32 {%r926, %r925, %r924, %r923, %r922, %r921, %r920, %r919}, {%r554, %r555}, {%r566, %r567}, {%r477, %r478, %r479, %r480, %r481, %r482, %r483, %r484};
	wmma.mma.sync.aligned.row.row.m16n16k16.s32.s8.s8.s32 {%r918, %r917, %r916, %r915, %r914, %r913, %r912, %r911}, {%r554, %r555}, {%r569, %r570}, {%r485, %r486, %r487, %r488, %r489, %r490, %r491, %r492};
	wmma.mma.sync.aligned.row.row.m16n16k16.s32.s8.s8.s32 {%r910, %r909, %r908, %r907, %r906, %r905, %r904, %r903}, {%r557, %r558}, {%r566, %r567}, {%r493, %r494, %r495, %r496, %r497, %r498, %r499, %r500};
	wmma.mma.sync.aligned.row.row.m16n16k16.s32.s8.s8.s32 {%r991, %r992, %r993, %r994, %r995, %r996, %r997, %r998}, {%r557, %r558}, {%r569, %r570}, {%r501, %r502, %r503, %r504, %r505, %r506, %r507, %r508};
	wmma.mma.sync.aligned.row.row.m16n16k16.s32.s8.s8.s32 {%r999, %r1000, %r1001, %r1002, %r1003, %r1004, %r1005, %r1006}, {%r560, %r561}, {%r566, %r567}, {%r509, %r510, %r511, %r512, %r513, %r514, %r515, %r516};
	wmma.mma.sync.aligned.row.row.m16n16k16.s32.s8.s8.s32 {%r1007, %r1008, %r1009, %r1010, %r1011, %r1012, %r1013, %r1014}, {%r560, %r561}, {%r569, %r570}, {%r517, %r518, %r519, %r520, %r521, %r522, %r523, %r524};
	wmma.mma.sync.aligned.row.row.m16n16k16.s32.s8.s8.s32 {%r1015, %r1016, %r1017, %r1018, %r1019, %r1020, %r1021, %r1022}, {%r563, %r564}, {%r566, %r567}, {%r525, %r526, %r527, %r528, %r529, %r530, %r531, %r532};
	wmma.mma.sync.aligned.row.row.m16n16k16.s32.s8.s8.s32 {%r1023, %r1024, %r1025, %r1026, %r1027, %r1028, %r1029, %r1030}, {%r563, %r564}, {%r569, %r570}, {%r533, %r534, %r535, %r536, %r537, %r538, %r539, %r540};
	add.s32 	%r1031, %r1031, 1;
	add.s32 	%r902, %r902, 4096;
	add.s32 	%r901, %r901, 524288;
	add.s32 	%r900, %r900, 524288;
	setp.ne.s32 	%p4, %r1031, 511;
	@%p4 bra 	$L__BB0_6;
	ld.param.u64 	%rd40, [main_kernel2_param_2];
	cvta.to.global.u64 	%rd20, %rd40;
	mov.u32 	%r571, _ZZ12main_kernel2E15A_global_shared;
	add.s32 	%r572, %r571, 4096;
	mov.b32 	%r573, 16;
	wmma.load.a.sync.aligned.row.m16n16k16.shared.s8 	{%r574, %r575}, [%r572], %r573;
	add.s32 	%r576, %r571, 4608;
	wmma.load.a.sync.aligned.row.m16n16k16.shared.s8 	{%r577, %r578}, [%r576], %r573;
	add.s32 	%r579, %r571, 5120;
	wmma.load.a.sync.aligned.row.m16n16k16.shared.s8 	{%r580, %r581}, [%r579], %r573;
	add.s32 	%r582, %r571, 5632;
	wmma.load.a.sync.aligned.row.m16n16k16.shared.s8 	{%r583, %r584}, [%r582], %r573;
	add.s32 	%r585, %r571, 6144;
	wmma.load.a.sync.aligned.row.m16n16k16.shared.s8 	{%r586, %r587}, [%r585], %r573;
	add.s32 	%r588, %r571, 6656;
	wmma.load.a.sync.aligned.row.m16n16k16.shared.s8 	{%r589, %r590}, [%r588], %r573;
	add.s32 	%r591, %r571, 7168;
	wmma.load.a.sync.aligned.row.m16n16k16.shared.s8 	{%r592, %r593}, [%r591], %r573;
	add.s32 	%r594, %r571, 7680;
	wmma.load.a.sync.aligned.row.m16n16k16.shared.s8 	{%r595, %r596}, [%r594], %r573;
	mov.u32 	%r597, %tid.z;
	shl.b32 	%r598, %r597, 9;
	mov.u32 	%r599, _ZZ12main_kernel2E15B_global_shared;
	add.s32 	%r600, %r599, %r598;
	add.s32 	%r601, %r600, 4096;
	wmma.load.b.sync.aligned.row.m16n16k16.shared.s8 	{%r602, %r603}, [%r601], %r573;
	add.s32 	%r604, %r600, 4352;
	wmma.load.b.sync.aligned.row.m16n16k16.shared.s8 	{%r605, %r606}, [%r604], %r573;
	wmma.mma.sync.aligned.row.row.m16n16k16.s32.s8.s8.s32 {%r607, %r608, %r609, %r610, %r611, %r612, %r613, %r614}, {%r574, %r575}, {%r602, %r603}, {%r990, %r989, %r988, %r987, %r986, %r985, %r984, %r983};
	wmma.mma.sync.aligned.row.row.m16n16k16.s32.s8.s8.s32 {%r615, %r616, %r617, %r618, %r619, %r620, %r621, %r622}, {%r574, %r575}, {%r605, %r606}, {%r982, %r981, %r980, %r979, %r978, %r977, %r976, %r975};
	wmma.mma.sync.aligned.row.row.m16n16k16.s32.s8.s8.s32 {%r623, %r624, %r625, %r626, %r627, %r628, %r629, %r630}, {%r577, %r578}, {%r602, %r603}, {%r974, %r973, %r972, %r971, %r970, %r969, %r968, %r967};
	wmma.mma.sync.aligned.row.row.m16n16k16.s32.s8.s8.s32 {%r631, %r632, %r633, %r634, %r635, %r636, %r637, %r638}, {%r577, %r578}, {%r605, %r606}, {%r966, %r965, %r964, %r963, %r962, %r961, %r960, %r959};
	wmma.mma.sync.aligned.row.row.m16n16k16.s32.s8.s8.s32 {%r639, %r640, %r641, %r642, %r643, %r644, %r645, %r646}, {%r580, %r581}, {%r602, %r603}, {%r958, %r957, %r956, %r955, %r954, %r953, %r952, %r951};
	wmma.mma.sync.aligned.row.row.m16n16k16.s32.s8.s8.s32 {%r647, %r648, %r649, %r650, %r651, %r652, %r653, %r654}, {%r580, %r581}, {%r605, %r606}, {%r950, %r949, %r948, %r947, %r946, %r945, %r944, %r943};
	wmma.mma.sync.aligned.row.row.m16n16k16.s32.s8.s8.s32 {%r655, %r656, %r657, %r658, %r659, %r660, %r661, %r662}, {%r583, %r584}, {%r602, %r603}, {%r942, %r941, %r940, %r939, %r938, %r937, %r936, %r935};
	wmma.mma.sync.aligned.row.row.m16n16k16.s32.s8.s8.s32 {%r663, %r664, %r665, %r666, %r667, %r668, %r669, %r670}, {%r583, %r584}, {%r605, %r606}, {%r934, %r933, %r932, %r931, %r930, %r929, %r928, %r927};
	wmma.mma.sync.aligned.row.row.m16n16k16.s32.s8.s8.s32 {%r671, %r672, %r673, %r674, %r675, %r676, %r677, %r678}, {%r586, %r587}, {%r602, %r603}, {%r926, %r925, %r924, %r923, %r922, %r921, %r920, %r919};
	wmma.mma.sync.aligned.row.row.m16n16k16.s32.s8.s8.s32 {%r679, %r680, %r681, %r682, %r683, %r684, %r685, %r686}, {%r586, %r587}, {%r605, %r606}, {%r918, %r917, %r916, %r915, %r914, %r913, %r912, %r911};
	wmma.mma.sync.aligned.row.row.m16n16k16.s32.s8.s8.s32 {%r687, %r688, %r689, %r690, %r691, %r692, %r693, %r694}, {%r589, %r590}, {%r602, %r603}, {%r910, %r909, %r908, %r907, %r906, %r905, %r904, %r903};
	wmma.mma.sync.aligned.row.row.m16n16k16.s32.s8.s8.s32 {%r695, %r696, %r697, %r698, %r699, %r700, %r701, %r702}, {%r589, %r590}, {%r605, %r606}, {%r991, %r992, %r993, %r994, %r995, %r996, %r997, %r998};
	wmma.mma.sync.aligned.row.row.m16n16k16.s32.s8.s8.s32 {%r703, %r704, %r705, %r706, %r707, %r708, %r709, %r710}, {%r592, %r593}, {%r602, %r603}, {%r999, %r1000, %r1001, %r1002, %r1003, %r1004, %r1005, %r1006};
	wmma.mma.sync.aligned.row.row.m16n16k16.s32.s8.s8.s32 {%r711, %r712, %r713, %r714, %r715, %r716, %r717, %r718}, {%r592, %r593}, {%r605, %r606}, {%r1007, %r1008, %r1009, %r1010, %r1011, %r1012, %r1013, %r1014};
	wmma.mma.sync.aligned.row.row.m16n16k16.s32.s8.s8.s32 {%r719, %r720, %r721, %r722, %r723, %r724, %r725, %r726}, {%r595, %r596}, {%r602, %r603}, {%r1015, %r1016, %r1017, %r1018, %r1019, %r1020, %r1021, %r1022};
	wmma.mma.sync.aligned.row.row.m16n16k16.s32.s8.s8.s32 {%r727, %r728, %r729, %r730, %r731, %r732, %r733, %r734}, {%r595, %r596}, {%r605, %r606}, {%r1023, %r1024, %r1025, %r1026, %r1027, %r1028, %r1029, %r1030};
	add.s32 	%r735, %r571, 4352;
	wmma.load.a.sync.aligned.row.m16n16k16.shared.s8 	{%r736, %r737}, [%r735], %r573;
	add.s32 	%r738, %r571, 4864;
	wmma.load.a.sync.aligned.row.m16n16k16.shared.s8 	{%r739, %r740}, [%r738], %r573;
	add.s32 	%r741, %r571, 5376;
	wmma.load.a.sync.aligned.row.m16n16k16.shared.s8 	{%r742, %r743}, [%r741], %r573;
	add.s32 	%r744, %r571, 5888;
	wmma.load.a.sync.aligned.row.m16n16k16.shared.s8 	{%r745, %r746}, [%r744], %r573;
	add.s32 	%r747, %r571, 6400;
	wmma.load.a.sync.aligned.row.m16n16k16.shared.s8 	{%r748, %r749}, [%r747], %r573;
	add.s32 	%r750, %r571, 6912;
	wmma.load.a.sync.aligned.row.m16n16k16.shared.s8 	{%r751, %r752}, [%r750], %r573;
	add.s32 	%r753, %r571, 7424;
	wmma.load.a.sync.aligned.row.m16n16k16.shared.s8 	{%r754, %r755}, [%r753], %r573;
	add.s32 	%r756, %r571, 7936;
	wmma.load.a.sync.aligned.row.m16n16k16.shared.s8 	{%r757, %r758}, [%r756], %r573;
	add.s32 	%r759, %r600, 6144;
	wmma.load.b.sync.aligned.row.m16n16k16.shared.s8 	{%r760, %r761}, [%r759], %r573;
	add.s32 	%r762, %r600, 6400;
	wmma.load.b.sync.aligned.row.m16n16k16.shared.s8 	{%r763, %r764}, [%r762], %r573;
	wmma.mma.sync.aligned.row.row.m16n16k16.s32.s8.s8.s32 {%r765, %r766, %r767, %r768, %r769, %r770, %r771, %r772}, {%r736, %r737}, {%r760, %r761}, {%r607, %r608, %r609, %r610, %r611, %r612, %r613, %r614};
	wmma.mma.sync.aligned.row.row.m16n16k16.s32.s8.s8.s32 {%r773, %r774, %r775, %r776, %r777, %r778, %r779, %r780}, {%r736, %r737}, {%r763, %r764}, {%r615, %r616, %r617, %r618, %r619, %r620, %r621, %r622};
	wmma.mma.sync.aligned.row.row.m16n16k16.s32.s8.s8.s32 {%r781, %r782, %r783, %r784, %r785, %r786, %r787, %r788}, {%r739, %r740}, {%r760, %r761}, {%r623, %r624, %r625, %r626, %r627, %r628, %r629, %r630};
	wmma.mma.sync.aligned.row.row.m16n16k16.s32.s8.s8.s32 {%r789, %r790, %r791, %r792, %r793, %r794, %r795, %r796}, {%r739, %r740}, {%r763, %r764}, {%r631, %r632, %r633, %r634, %r635, %r636, %r637, %r638};
	wmma.mma.sync.aligned.row.row.m16n16k16.s32.s8.s8.s32 {%r797, %r798, %r799, %r800, %r801, %r802, %r803, %r804}, {%r742, %r743}, {%r760, %r761}, {%r639, %r640, %r641, %r642, %r643, %r644, %r645, %r646};
	wmma.mma.sync.aligned.row.row.m16n16k16.s32.s8.s8.s32 {%r805, %r806, %r807, %r808, %r809, %r810, %r811, %r812}, {%r742, %r743}, {%r763, %r764}, {%r647, %r648, %r649, %r650, %r651, %r652, %r653, %r654};
	wmma.mma.sync.aligned.row.row.m16n16k16.s32.s8.s8.s32 {%r813, %r814, %r815, %r816, %r817, %r818, %r819, %r820}, {%r745, %r746}, {%r760, %r761}, {%r655, %r656, %r657, %r658, %r659, %r660, %r661, %r662};
	wmma.mma.sync.aligned.row.row.m16n16k16.s32.s8.s8.s32 {%r821, %r822, %r823, %r824, %r825, %r826, %r827, %r828}, {%r745, %r746}, {%r763, %r764}, {%r663, %r664, %r665, %r666, %r667, %r668, %r669, %r670};
	wmma.mma.sync.aligned.row.row.m16n16k16.s32.s8.s8.s32 {%r829, %r830, %r831, %r832, %r833, %r834, %r835, %r836}, {%r748, %r749}, {%r760, %r761}, {%r671, %r672, %r673, %r674, %r675, %r676, %r677, %r678};
	wmma.mma.sync.aligned.row.row.m16n16k16.s32.s8.s8.s32 {%r837, %r838, %r839, %r840, %r841, %r842, %r843, %r844}, {%r748, %r749}, {%r763, %r764}, {%r679, %r680, %r681, %r682, %r683, %r684, %r685, %r686};
	wmma.mma.sync.aligned.row.row.m16n16k16.s32.s8.s8.s32 {%r845, %r846, %r847, %r848, %r849, %r850, %r851, %r852}, {%r751, %r752}, {%r760, %r761}, {%r687, %r688, %r689, %r690, %r691, %r692, %r693, %r694};
	wmma.mma.sync.aligned.row.row.m16n16k16.s32.s8.s8.s32 {%r853, %r854, %r855, %r856, %r857, %r858, %r859, %r860}, {%r751, %r752}, {%r763, %r764}, {%r695, %r696, %r697, %r698, %r699, %r700, %r701, %r702};
	wmma.mma.sync.aligned.row.row.m16n16k16.s32.s8.s8.s32 {%r861, %r862, %r863, %r864, %r865, %r866, %r867, %r868}, {%r754, %r755}, {%r760, %r761}, {%r703, %r704, %r705, %r706, %r707, %r708, %r709, %r710};
	wmma.mma.sync.aligned.row.row.m16n16k16.s32.s8.s8.s32 {%r869, %r870, %r871, %r872, %r873, %r874, %r875, %r876}, {%r754, %r755}, {%r763, %r764}, {%r711, %r712, %r713, %r714, %r715, %r716, %r717, %r718};
	wmma.mma.sync.aligned.row.row.m16n16k16.s32.s8.s8.s32 {%r877, %r878, %r879, %r880, %r881, %r882, %r883, %r884}, {%r757, %r758}, {%r760, %r761}, {%r719, %r720, %r721, %r722, %r723, %r724, %r725, %r726};
	wmma.mma.sync.aligned.row.row.m16n16k16.s32.s8.s8.s32 {%r885, %r886, %r887, %r888, %r889, %r890, %r891, %r892}, {%r757, %r758}, {%r763, %r764}, {%r727, %r728, %r729, %r730, %r731, %r732, %r733, %r734};
	shl.b32 	%r893, %r899, 7;
	shl.b32 	%r894, %r597, 5;
	add.s32 	%r895, %r893, %r894;
	add.s32 	%r896, %r895, %r10;
	mul.wide.s32 	%rd21, %r896, 4;
	add.s64 	%rd22, %rd20, %rd21;
	mov.b32 	%r897, 16384;
	wmma.store.d.sync.aligned.row.m16n16k16.global.s32 	[%rd22], {%r765, %r766, %r767, %r768, %r769, %r770, %r771, %r772}, %r897;
	add.s64 	%rd23, %rd22, 64;
	wmma.store.d.sync.aligned.row.m16n16k16.global.s32 	[%rd23], {%r773, %r774, %r775, %r776, %r777, %r778, %r779, %r780}, %r897;
	add.s64 	%rd24, %rd22, 1048576;
	wmma.store.d.sync.aligned.row.m16n16k16.global.s32 	[%rd24], {%r781, %r782, %r783, %r784, %r785, %r786, %r787, %r788}, %r897;
	add.s64 	%rd25, %rd22, 1048640;
	wmma.store.d.sync.aligned.row.m16n16k16.global.s32 	[%rd25], {%r789, %r790, %r791, %r792, %r793, %r794, %r795, %r796}, %r897;
	add.s64 	%rd26, %rd22, 2097152;
	wmma.store.d.sync.aligned.row.m16n16k16.global.s32 	[%rd26], {%r797, %r798, %r799, %r800, %r801, %r802, %r803, %r804}, %r897;
	add.s64 	%rd27, %rd22, 2097216;
	wmma.store.d.sync.aligned.row.m16n16k16.global.s32 	[%rd27], {%r805, %r806, %r807, %r808, %r809, %r810, %r811, %r812}, %r897;
	add.s64 	%rd28, %rd22, 3145728;
	wmma.store.d.sync.aligned.row.m16n16k16.global.s32 	[%rd28], {%r813, %r814, %r815, %r816, %r817, %r818, %r819, %r820}, %r897;
	add.s64 	%rd29, %rd22, 3145792;
	wmma.store.d.sync.aligned.row.m16n16k16.global.s32 	[%rd29], {%r821, %r822, %r823, %r824, %r825, %r826, %r827, %r828}, %r897;
	add.s64 	%rd30, %rd22, 4194304;
	wmma.store.d.sync.aligned.row.m16n16k16.global.s32 	[%rd30], {%r829, %r830, %r831, %r832, %r833, %r834, %r835, %r836}, %r897;
	add.s64 	%rd31, %rd22, 4194368;
	wmma.store.d.sync.aligned.row.m16n16k16.global.s32 	[%rd31], {%r837, %r838, %r839, %r840, %r841, %r842, %r843, %r844}, %r897;
	add.s64 	%rd32, %rd22, 5242880;
	wmma.store.d.sync.aligned.row.m16n16k16.global.s32 	[%rd32], {%r845, %r846, %r847, %r848, %r849, %r850, %r851, %r852}, %r897;
	add.s64 	%rd33, %rd22, 5242944;
	wmma.store.d.sync.aligned.row.m16n16k16.global.s32 	[%rd33], {%r853, %r854, %r855, %r856, %r857, %r858, %r859, %r860}, %r897;
	add.s64 	%rd34, %rd22, 6291456;
	wmma.store.d.sync.aligned.row.m16n16k16.global.s32 	[%rd34], {%r861, %r862, %r863, %r864, %r865, %r866, %r867, %r868}, %r897;
	add.s64 	%rd35, %rd22, 6291520;
	wmma.store.d.sync.aligned.row.m16n16k16.global.s32 	[%rd35], {%r869, %r870, %r871, %r872, %r873, %r874, %r875, %r876}, %r897;
	add.s64 	%rd36, %rd22, 7340032;
	wmma.store.d.sync.aligned.row.m16n16k16.global.s32 	[%rd36], {%r877, %r878, %r879, %r880, %r881, %r882, %r883, %r884}, %r897;
	add.s64 	%rd37, %rd22, 7340096;
	wmma.store.d.sync.aligned.row.m16n16k16.global.s32 	[%rd37], {%r885, %r886, %r887, %r888, %r889, %r890, %r891, %r892}, %r897;
	ret;

}
	// .globl	main_kernel0
.visible .entry main_kernel0(
	.param .u64 .ptr .align 1 main_kernel0_param_0,
	.param .u64 .ptr .align 1 main_kernel0_param_1
)
.maxntid 1024
{
	.reg .b32 	%r<37>;
	.reg .b64 	%rd<11>;

	ld.param.u64 	%rd1, [main_kernel0_param_0];
	ld.param.u64 	%rd2, [main_kernel0_param_1];
	mov.u32 	%r1, %ctaid.y;
	shl.b32 	%r2, %r1, 26;
	mov.u32 	%r3, %ctaid.x;
	shl.b32 	%r4, %r3, 15;
	mov.u32 	%r5, %tid.y;
	shl.b32 	%r6, %r5, 8;
	add.s32 	%r7, %r4, %r6;
	mov.u32 	%r8, %tid.x;
	shl.b32 	%r9, %r8, 5;
	add.s32 	%r10, %r7, %r9;
	shl.b32 	%r11, %r5, 4;
	shl.b32 	%r12, %r8, 1;
	add.s32 	%r13, %r11, %r12;
	shl.b32 	%r14, %r3, 5;
	and.b32  	%r15, %r14, 224;
	shr.u32 	%r16, %r5, 2;
	and.b32  	%r17, %r16, 240;
	or.b32  	%r18, %r15, %r2;
	add.s32 	%r19, %r18, %r17;
	add.s32 	%r20, %r10, %r2;
	cvta.to.global.u64 	%rd3, %rd2;
	cvta.to.global.u64 	%rd4, %rd1;
	and.b32  	%r21, %r10, 2147221504;
	shl.b32 	%r22, %r13, 8;
	and.b32  	%r23, %r22, 261632;
	add.s32 	%r24, %r19, %r21;
	or.b32  	%r25, %r24, %r23;
	cvt.u64.u32 	%rd5, %r25;
	add.s64 	%rd6, %rd4, %rd5;
	cvt.u64.u32 	%rd7, %r20;
	add.s64 	%rd8, %rd3, %rd7;
	ld.global.nc.v4.u32 	{%r26, %r27, %r28, %r29}, [%rd8];
	st.global.v4.u32 	[%rd6], {%r26, %r27, %r28, %r29};
	or.b32  	%r30, %r22, 256;
	and.b32  	%r31, %r30, 261888;
	add.s32 	%r32, %r24, %r31;
	cvt.u64.u32 	%rd9, %r32;
	add.s64 	%rd10, %rd4, %rd9;
	ld.global.nc.v4.u32 	{%r33, %r34, %r35, %r36}, [%rd8+16];
	st.global.v4.u32 	[%rd10], {%r33, %r34, %r35, %r36};
	ret;

}
	// .globl	main_kernel1
.visible .entry main_kernel1(
	.param .u64 .ptr .align 1 main_kernel1_param_0,
	.param .u64 .ptr .align 1 main_kernel1_param_1
)
.maxntid 1024
{
	.reg .b32 	%r<37>;
	.reg .b64 	%rd<11>;

	ld.param.u64 	%rd1, [main_kernel1_param_0];
	ld.param.u64 	%rd2, [main_kernel1_param_1];
	mov.u32 	%r1, %ctaid.y;
	shl.b32 	%r2, %r1, 26;
	mov.u32 	%r3, %ctaid.x;
	shl.b32 	%r4, %r3, 15;
	mov.u32 	%r5, %tid.y;
	shl.b32 	%r6, %r5, 8;
	add.s32 	%r7, %r4, %r6;
	mov.u32 	%r8, %tid.x;
	shl.b32 	%r9, %r8, 5;
	add.s32 	%r10, %r7, %r9;
	shl.b32 	%r11, %r5, 4;
	shl.b32 	%r12, %r8, 1;
	add.s32 	%r13, %r11, %r12;
	shl.b32 	%r14, %r3, 5;
	and.b32  	%r15, %r14, 224;
	shr.u32 	%r16, %r5, 2;
	and.b32  	%r17, %r16, 240;
	or.b32  	%r18, %r15, %r2;
	add.s32 	%r19, %r18, %r17;
	add.s32 	%r20, %r10, %r2;
	cvta.to.global.u64 	%rd3, %rd2;
	cvta.to.global.u64 	%rd4, %rd1;
	and.b32  	%r21, %r10, 2147221504;
	shl.b32 	%r22, %r13, 8;
	and.b32  	%r23, %r22, 261632;
	add.s32 	%r24, %r19, %r21;
	or.b32  	%r25, %r24, %r23;
	cvt.u64.u32 	%rd5, %r25;
	add.s64 	%rd6, %rd4, %rd5;
	cvt.u64.u32 	%rd7, %r20;
	add.s64 	%rd8, %rd3, %rd7;
	ld.global.nc.v4.u32 	{%r26, %r27, %r28, %r29}, [%rd8];
	st.global.v4.u32 	[%rd6], {%r26, %r27, %r28, %r29};
	or.b32  	%r30, %r22, 256;
	and.b32  	%r31, %r30, 261888;
	add.s32 	%r32, %r24, %r31;
	cvt.u64.u32 	%rd9, %r32;
	add.s64 	%rd10, %rd4, %rd9;
	ld.global.nc.v4.u32 	{%r33, %r34, %r35, %r36}, [%rd8+16];
	st.global.v4.u32 	[%rd10], {%r33, %r34, %r35, %r36};
	ret;

}


// ===== COMPILED SASS (sm_100) =====

	.target	sm_100

	.elftype	@"ET_EXEC"


//--------------------- .note.nv.tkinfo           --------------------------
	.section	.note.nv.tkinfo,"",@"SHT_NOTE"
	.sectionflags	@"SHF_NOTE_NV_TKINFO"
	.tkinfo
        /*0018*/ 	.word	0x00000002
        /*0030*/ 	.string	""
        /*0030*/ 	.string	"ptxas"
        /*0030*/ 	.string	"Cuda compilation tools, release 13.0, V13.0.88"
        /*0030*/ 	.string	"Build cuda_13.0.r13.0/compiler.36424714_0"
        /*0030*/ 	.string	"-arch sm_100 -m 64 "



//--------------------- .note.nv.cuinfo           --------------------------
	.section	.note.nv.cuinfo,"",@"SHT_NOTE"
	.sectionflags	@"SHF_NOTE_NV_CUINFO"
        /*0018*/ 	.short	0x0002
        /*001a*/ 	.short	0x0064
        /*001c*/ 	.short	0x0082
	.zero		2


//--------------------- .nv.info                  --------------------------
	.section	.nv.info,"",@"SHT_CUDA_INFO"
	.align	4


	//----- nvinfo : EIATTR_REGCOUNT
	.align		4
        /*0000*/ 	.byte	0x04, 0x2f
        /*0002*/ 	.short	(.L_1 - .L_0)
	.align		4
.L_0:
        /*0004*/ 	.word	index@(main_kernel2)
        /*0008*/ 	.word	0x000000a4


	//----- nvinfo : EIATTR_FRAME_SIZE
	.align		4
.L_1:
        /*000c*/ 	.byte	0x04, 0x11
        /*000e*/ 	.short	(.L_3 - .L_2)
	.align		4
.L_2:
        /*0010*/ 	.word	index@(main_kernel2)
        /*0014*/ 	.word	0x00000000


	//----- nvinfo : EIATTR_REGCOUNT
	.align		4
.L_3:
        /*0018*/ 	.byte	0x04, 0x2f
        /*001a*/ 	.short	(.L_5 - .L_4)
	.align		4
.L_4:
        /*001c*/ 	.word	index@(main_kernel0)
        /*0020*/ 	.word	0x00000014


	//----- nvinfo : EIATTR_FRAME_SIZE
	.align		4
.L_5:
        /*0024*/ 	.byte	0x04, 0x11
        /*0026*/ 	.short	(.L_7 - .L_6)
	.align		4
.L_6:
        /*0028*/ 	.word	index@(main_kernel0)
        /*002c*/ 	.word	0x00000000


	//----- nvinfo : EIATTR_REGCOUNT
	.align		4
.L_7:
        /*0030*/ 	.byte	0x04, 0x2f
        /*0032*/ 	.short	(.L_9 - .L_8)
	.align		4
.L_8:
        /*0034*/ 	.word	index@(main_kernel1)
        /*0038*/ 	.word	0x00000014


	//----- nvinfo : EIATTR_FRAME_SIZE
	.align		4
.L_9:
        /*003c*/ 	.byte	0x04, 0x11
        /*003e*/ 	.short	(.L_11 - .L_10)
	.align		4
.L_10:
        /*0040*/ 	.word	index@(main_kernel1)
        /*0044*/ 	.word	0x00000000


	//----- nvinfo : EIATTR_MIN_STACK_SIZE
	.align		4
.L_11:
        /*0048*/ 	.byte	0x04, 0x12
        /*004a*/ 	.short	(.L_13 - .L_12)
	.align		4
.L_12:
        /*004c*/ 	.word	index@(main_kernel1)
        /*0050*/ 	.word	0x00000000


	//----- nvinfo : EIATTR_MIN_STACK_SIZE
	.align		4
.L_13:
        /*0054*/ 	.byte	0x04, 0x12
        /*0056*/ 	.short	(.L_15 - .L_14)
	.align		4
.L_14:
        /*0058*/ 	.word	index@(main_kernel0)
        /*005c*/ 	.word	0x00000000


	//----- nvinfo : EIATTR_MIN_STACK_SIZE
	.align		4
.L_15:
        /*0060*/ 	.byte	0x04, 0x12
        /*0062*/ 	.short	(.L_17 - .L_16)
	.align		4
.L_16:
        /*0064*/ 	.word	index@(main_kernel2)
        /*0068*/ 	.word	0x00000000
.L_17:


//--------------------- .nv.compat                --------------------------
	.section	.nv.compat,"",@"SHT_CUDA_COMPAT_INFO"
	.align	4
        /*0000*/ 	.byte	0x02, 0x09, 0x00, 0x00, 0x02, 0x02, 0x01, 0x00, 0x02, 0x05, 0x05, 0x00, 0x03, 0x07, 0x01, 0x01
        /*0010*/ 	.byte	0x02, 0x03, 0x00, 0x00, 0x02, 0x06, 0x01, 0x00, 0x04, 0x0b, 0x08, 0x00, 0x01, 0x00, 0x00, 0x00
        /*0020*/ 	.byte	0x00, 0x00, 0x00, 0x00


//--------------------- .nv.info.main_kernel1     --------------------------
	.section	.nv.info.main_kernel1,"",@"SHT_CUDA_INFO"
	.sectionflags	@""
	.align	4


	//----- nvinfo : EIATTR_CUDA_API_VERSION
	.align		4
        /*0000*/ 	.byte	0x04, 0x37
        /*0002*/ 	.short	(.L_19 - .L_18)
.L_18:
        /*0004*/ 	.word	0x00000082


	//----- nvinfo : EIATTR_KPARAM_INFO
	.align		4
.L_19:
        /*0008*/ 	.byte	0x04, 0x17
        /*000a*/ 	.short	(.L_21 - .L_20)
.L_20:
        /*000c*/ 	.word	0x00000000
        /*0010*/ 	.short	0x0001
        /*0012*/ 	.short	0x0008
        /*0014*/ 	.byte	0x00, 0xf5, 0x21, 0x00


	//----- nvinfo : EIATTR_KPARAM_INFO
	.align		4
.L_21:
        /*0018*/ 	.byte	0x04, 0x17
        /*001a*/ 	.short	(.L_23 - .L_22)
.L_22:
        /*001c*/ 	.word	0x00000000
        /*0020*/ 	.short	0x0000
        /*0022*/ 	.short	0x0000
        /*0024*/ 	.byte	0x00, 0xf5, 0x21, 0x00


	//----- nvinfo : EIATTR_SPARSE_MMA_MASK
	.align		4
.L_23:
        /*0028*/ 	.byte	0x03, 0x50
        /*002a*/ 	.short	0x0000


	//----- nvinfo : EIATTR_MAXREG_COUNT
	.align		4
        /*002c*/ 	.byte	0x03, 0x1b
        /*002e*/ 	.short	0x0040


	//----- nvinfo : EIATTR_MERCURY_ISA_VERSION
	.align		4
        /*0030*/ 	.byte	0x03, 0x5f
        /*0032*/ 	.short	0x0101


	//----- nvinfo : EIATTR_VRC_CTA_INIT_COUNT
	.align		4
        /*0034*/ 	.byte	0x02, 0x4a
	.zero		1
	.zero		1


	//----- nvinfo : EIATTR_EXIT_INSTR_OFFSETS
	.align		4
        /*0038*/ 	.byte	0x04, 0x1c
        /*003a*/ 	.short	(.L_25 - .L_24)


	//   ....[0]....
.L_24:
        /*003c*/ 	.word	0x00000230


	//----- nvinfo : EIATTR_MAX_THREADS
	.align		4
.L_25:
        /*0040*/ 	.byte	0x04, 0x05
        /*0042*/ 	.short	(.L_27 - .L_26)
.L_26:
        /*0044*/ 	.word	0x00000400
        /*0048*/ 	.word	0x00000001
        /*004c*/ 	.word	0x00000001


	//----- nvinfo : EIATTR_CBANK_PARAM_SIZE
	.align		4
.L_27:
        /*0050*/ 	.byte	0x03, 0x19
        /*0052*/ 	.short	0x0010


	//----- nvinfo : EIATTR_PARAM_CBANK
	.align		4
        /*0054*/ 	.byte	0x04, 0x0a
        /*0056*/ 	.short	(.L_29 - .L_28)
	.align		4
.L_28:
        /*0058*/ 	.word	index@(.nv.constant0.main_kernel1)
        /*005c*/ 	.short	0x0380
        /*005e*/ 	.short	0x0010


	//----- nvinfo : EIATTR_SW_WAR
	.align		4
.L_29:
        /*0060*/ 	.byte	0x04, 0x36
        /*0062*/ 	.short	(.L_31 - .L_30)
.L_30:
        /*0064*/ 	.word	0x00000008
.L_31:


//--------------------- .nv.info.main_kernel0     --------------------------
	.section	.nv.info.main_kernel0,"",@"SHT_CUDA_INFO"
	.sectionflags	@""
	.align	4


	//----- nvinfo : EIATTR_CUDA_API_VERSION
	.align		4
        /*0000*/ 	.byte	0x04, 0x37
        /*0002*/ 	.short	(.L_33 - .L_32)
.L_32:
        /*0004*/ 	.word	0x00000082


	//----- nvinfo : EIATTR_KPARAM_INFO
	.align		4
.L_33:
        /*0008*/ 	.byte	0x04, 0x17
        /*000a*/ 	.short	(.L_35 - .L_34)
.L_34:
        /*000c*/ 	.word	0x00000000
        /*0010*/ 	.short	0x0001
        /*0012*/ 	.short	0x0008
        /*0014*/ 	.byte	0x00, 0xf5, 0x21, 0x00


	//----- nvinfo : EIATTR_KPARAM_INFO
	.align		4
.L_35:
        /*0018*/ 	.byte	0x04, 0x17
        /*001a*/ 	.short	(.L_37 - .L_36)
.L_36:
        /*001c*/ 	.word	0x00000000
        /*0020*/ 	.short	0x0000
        /*0022*/ 	.short	0x0000
        /*0024*/ 	.byte	0x00, 0xf5, 0x21, 0x00


	//----- nvinfo : EIATTR_SPARSE_MMA_MASK
	.align		4
.L_37:
        /*0028*/ 	.byte	0x03, 0x50
        /*002a*/ 	.short	0x0000


	//----- nvinfo : EIATTR_MAXREG_COUNT
	.align		4
        /*002c*/ 	.byte	0x03, 0x1b
        /*002e*/ 	.short	0x0040


	//----- nvinfo : EIATTR_MERCURY_ISA_VERSION
	.align		4
        /*0030*/ 	.byte	0x03, 0x5f
        /*0032*/ 	.short	0x0101


	//----- nvinfo : EIATTR_VRC_CTA_INIT_COUNT
	.align		4
        /*0034*/ 	.byte	0x02, 0x4a
	.zero		1
	.zero		1


	//----- nvinfo : EIATTR_EXIT_INSTR_OFFSETS
	.align		4
        /*0038*/ 	.byte	0x04, 0x1c
        /*003a*/ 	.short	(.L_39 - .L_38)


	//   ....[0]....
.L_38:
        /*003c*/ 	.word	0x00000230


	//----- nvinfo : EIATTR_MAX_THREADS
	.align		4
.L_39:
        /*0040*/ 	.byte	0x04, 0x05
        /*0042*/ 	.short	(.L_41 - .L_40)
.L_40:
        /*0044*/ 	.word	0x00000400
        /*0048*/ 	.word	0x00000001
        /*004c*/ 	.word	0x00000001


	//----- nvinfo : EIATTR_CBANK_PARAM_SIZE
	.align		4
.L_41:
        /*0050*/ 	.byte	0x03, 0x19
        /*0052*/ 	.short	0x0010


	//----- nvinfo : EIATTR_PARAM_CBANK
	.align		4
        /*0054*/ 	.byte	0x04, 0x0a
        /*0056*/ 	.short	(.L_43 - .L_42)
	.align		4
.L_42:
        /*0058*/ 	.word	index@(.nv.constant0.main_kernel0)
        /*005c*/ 	.short	0x0380
        /*005e*/ 	.short	0x0010


	//----- nvinfo : EIATTR_SW_WAR
	.align		4
.L_43:
        /*0060*/ 	.byte	0x04, 0x36
        /*0062*/ 	.short	(.L_45 - .L_44)
.L_44:
        /*0064*/ 	.word	0x00000008
.L_45:


//--------------------- .nv.info.main_kernel2     --------------------------
	.section	.nv.info.main_kernel2,"",@"SHT_CUDA_INFO"
	.sectionflags	@""
	.align	4


	//----- nvinfo : EIATTR_CUDA_API_VERSION
	.align		4
        /*0000*/ 	.byte	0x04, 0x37
        /*0002*/ 	.short	(.L_47 - .L_46)
.L_46:
        /*0004*/ 	.word	0x00000082


	//----- nvinfo : EIATTR_KPARAM_INFO
	.align		4
.L_47:
        /*0008*/ 	.byte	0x04, 0x17
        /*000a*/ 	.short	(.L_49 - .L_48)
.L_48:
        /*000c*/ 	.word	0x00000000
        /*0010*/ 	.short	0x0002
        /*0012*/ 	.short	0x0010
        /*0014*/ 	.byte	0x00, 0xf5, 0x21, 0x00


	//----- nvinfo : EIATTR_KPARAM_INFO
	.align		4
.L_49:
        /*0018*/ 	.byte	0x04, 0x17
        /*001a*/ 	.short	(.L_51 - .L_50)
.L_50:
        /*001c*/ 	.word	0x00000000
        /*0020*/ 	.short	0x0001
        /*0022*/ 	.short	0x0008
        /*0024*/ 	.byte	0x00, 0xf5, 0x21, 0x00


	//----- nvinfo : EIATTR_KPARAM_INFO
	.align		4
.L_51:
        /*0028*/ 	.byte	0x04, 0x17
        /*002a*/ 	.short	(.L_53 - .L_52)
.L_52:
        /*002c*/ 	.word	0x00000000
        /*0030*/ 	.short	0x0000
        /*0032*/ 	.short	0x0000
        /*0034*/ 	.byte	0x00, 0xf5, 0x21, 0x00


	//----- nvinfo : EIATTR_SPARSE_MMA_MASK
	.align		4
.L_53:
        /*0038*/ 	.byte	0x03, 0x50
        /*003a*/ 	.short	0x0000


	//----- nvinfo : EIATTR_WMMA_USED
	.align		4
        /*003c*/ 	.byte	0x01, 0x2b
	.zero		2


	//----- nvinfo : EIATTR_MAXREG_COUNT
	.align		4
        /*0040*/ 	.byte	0x03, 0x1b
        /*0042*/ 	.short	0x00ff


	//----- nvinfo : EIATTR_NUM_BARRIERS
	.align		4
        /*0044*/ 	.byte	0x02, 0x4c
        /*0046*/ 	.byte	0x01
	.zero		1


	//----- nvinfo : EIATTR_MERCURY_ISA_VERSION
	.align		4
        /*0048*/ 	.byte	0x03, 0x5f
        /*004a*/ 	.short	0x0101


	//----- nvinfo : EIATTR_VRC_CTA_INIT_COUNT
	.align		4
        /*004c*/ 	.byte	0x02, 0x4a
	.zero		1
	.zero		1


	//----- nvinfo : EIATTR_EXIT_INSTR_OFFSETS
	.align		4
        /*0050*/ 	.byte	0x04, 0x1c
        /*0052*/ 	.short	(.L_55 - .L_54)


	//   ....[0]....
.L_54:
        /*0054*/ 	.word	0x00002a80


	//----- nvinfo : EIATTR_MAX_THREADS
	.align		4
.L_55:
        /*0058*/ 	.byte	0x04, 0x05
        /*005a*/ 	.short	(.L_57 - .L_56)
.L_56:
        /*005c*/ 	.word	0x00000080
        /*0060*/ 	.word	0x00000001
        /*0064*/ 	.word	0x00000001


	//----- nvinfo : EIATTR_CBANK_PARAM_SIZE
	.align		4
.L_57:
        /*0068*/ 	.byte	0x03, 0x19
        /*006a*/ 	.short	0x0018


	//----- nvinfo : EIATTR_PARAM_CBANK
	.align		4
        /*006c*/ 	.byte	0x04, 0x0a
        /*006e*/ 	.short	(.L_59 - .L_58)
	.align		4
.L_58:
        /*0070*/ 	.word	index@(.nv.constant0.main_kernel2)
        /*0074*/ 	.short	0x0380
        /*0076*/ 	.short	0x0018


	//----- nvinfo : EIATTR_SW_WAR
	.align		4
.L_59:
        /*0078*/ 	.byte	0x04, 0x36
        /*007a*/ 	.short	(.L_61 - .L_60)
.L_60:
        /*007c*/ 	.word	0x00000008
.L_61:


//--------------------- .nv.callgraph             --------------------------
	.section	.nv.callgraph,"",@"SHT_CUDA_CALLGRAPH"
	.align	4
	.sectionentsize	8
	.align		4
        /*0000*/ 	.word	0x00000000
	.align		4
        /*0004*/ 	.word	0xffffffff
	.align		4
        /*0008*/ 	.word	0x00000000
	.align		4
        /*000c*/ 	.word	0xfffffffe
	.align		4
        /*0010*/ 	.word	0x00000000
	.align		4
        /*0014*/ 	.word	0xfffffffd
	.align		4
        /*0018*/ 	.word	0x00000000
	.align		4
        /*001c*/ 	.word	0xfffffffc


//--------------------- .text.main_kernel1        --------------------------
	.section	.text.main_kernel1,"ax",@progbits
	.align	128
        .global         main_kernel1
        .type           main_kernel1,@function
        .size           main_kernel1,(.L_x_7 - main_kernel1)
        .other          main_kernel1,@"STO_CUDA_ENTRY STV_DEFAULT"
main_kernel1:
.text.main_kernel1:
[----:B------:R-:W-:Y:S01]  /*0000*/  LDC R1, c[0x0][0x37c] ;  /* 0x0000df00ff017b82 */ /* 0x000fe20000000800 */
[----:B------:R-:W0:Y:S01]  /*0010*/  S2R R15, SR_CTAID.X ;  /* 0x00000000000f7919 */ /* 0x000e220000002500 */
[----:B------:R-:W1:Y:S01]  /*0020*/  LDCU.128 UR8, c[0x0][0x380] ;  /* 0x00007000ff0877ac */ /* 0x000e620008000c00 */
[----:B------:R-:W0:Y:S01]  /*0030*/  S2R R14, SR_TID.Y ;  /* 0x00000000000e7919 */ /* 0x000e220000002200 */
[----:B------:R-:W2:Y:S01]  /*0040*/  LDCU.64 UR4, c[0x0][0x358] ;  /* 0x00006b00ff0477ac */ /* 0x000ea20008000a00 */
[----:B------:R-:W3:Y:S01]  /*0050*/  S2R R17, SR_TID.X ;  /* 0x0000000000117919 */ /* 0x000ee20000002100 */
[----:B------:R-:W4:Y:S01]  /*0060*/  S2R R0, SR_CTAID.Y ;  /* 0x0000000000007919 */ /* 0x000f220000002600 */
[----:B0-----:R-:W-:-:S04]  /*0070*/  IMAD R2, R15, 0x80, R14 ;  /* 0x000000800f027824 */ /* 0x001fc800078e020e */
[----:B---3--:R-:W-:Y:S02]  /*0080*/  IMAD R2, R2, 0x8, R17 ;  /* 0x0000000802027824 */ /* 0x008fe400078e0211 */
[----:B----4-:R-:W-:Y:S02]  /*0090*/  IMAD.SHL.U32 R0, R0, 0x4000000, RZ ;  /* 0x0400000000007824 */ /* 0x010fe400078e00ff */
[----:B------:R-:W-:-:S05]  /*00a0*/  IMAD.SHL.U32 R13, R2, 0x20, RZ ;  /* 0x00000020020d7824 */ /* 0x000fca00078e00ff */
[----:B------:R-:W-:-:S04]  /*00b0*/  IADD3 R2, PT, PT, R0, R13, RZ ;  /* 0x0000000d00027210 */ /* 0x000fc80007ffe0ff */
[----:B-1----:R-:W-:-:S05]  /*00c0*/  IADD3 R2, P0, PT, R2, UR10, RZ ;  /* 0x0000000a02027c10 */ /* 0x002fca000ff1e0ff */
[----:B------:R-:W-:-:S05]  /*00d0*/  IMAD.X R3, RZ, RZ, UR11, P0 ;  /* 0x0000000bff037e24 */ /* 0x000fca00080e06ff */
[----:B--2---:R-:W2:Y:S04]  /*00e0*/  LDG.E.128.CONSTANT R4, desc[UR4][R2.64] ;  /* 0x0000000402047981 */ /* 0x004ea8000c1e9d00 */
[----:B------:R0:W3:Y:S01]  /*00f0*/  LDG.E.128.CONSTANT R8, desc[UR4][R2.64+0x10] ;  /* 0x0000100402087981 */ /* 0x0000e2000c1e9d00 */
[----:B------:R-:W-:Y:S01]  /*0100*/  IMAD R12, R14, 0x8, R17 ;  /* 0x000000080e0c7824 */ /* 0x000fe200078e0211 */
[----:B------:R-:W-:Y:S02]  /*0110*/  SHF.L.U32 R15, R15, 0x5, RZ ;  /* 0x000000050f0f7819 */ /* 0x000fe400000006ff */
[----:B------:R-:W-:Y:S01]  /*0120*/  SHF.R.U32.HI R14, RZ, 0x2, R14 ;  /* 0x00000002ff0e7819 */ /* 0x000fe2000001160e */
[----:B------:R-:W-:Y:S01]  /*0130*/  IMAD.SHL.U32 R12, R12, 0x2, RZ ;  /* 0x000000020c0c7824 */ /* 0x000fe200078e00ff */
[----:B------:R-:W-:-:S02]  /*0140*/  LOP3.LUT R15, R0, 0xe0, R15, 0xf8, !PT ;  /* 0x000000e0000f7812 */ /* 0x000fc400078ef80f */
[----:B------:R-:W-:Y:S01]  /*0150*/  LOP3.LUT R14, R14, 0xf0, RZ, 0xc0, !PT ;  /* 0x000000f00e0e7812 */ /* 0x000fe200078ec0ff */
[----:B------:R-:W-:Y:S01]  /*0160*/  IMAD.SHL.U32 R12, R12, 0x100, RZ ;  /* 0x000001000c0c7824 */ /* 0x000fe200078e00ff */
[----:B------:R-:W-:-:S03]  /*0170*/  LOP3.LUT R13, R13, 0x7ffc0000, RZ, 0xc0, !PT ;  /* 0x7ffc00000d0d7812 */ /* 0x000fc600078ec0ff */
[----:B------:R-:W-:Y:S01]  /*0180*/  VIADD R0, R12, 0x100 ;  /* 0x000001000c007836 */ /* 0x000fe20000000000 */
[----:B------:R-:W-:-:S04]  /*0190*/  IADD3 R13, PT, PT, R13, R15, R14 ;  /* 0x0000000f0d0d7210 */ /* 0x000fc80007ffe00e */
[----:B------:R-:W-:Y:S02]  /*01a0*/  LOP3.LUT R0, R0, 0x3ff00, RZ, 0xc0, !PT ;  /* 0x0003ff0000007812 */ /* 0x000fe400078ec0ff */
[----:B0-----:R-:W-:-:S03]  /*01b0*/  LOP3.LUT R2, R13, 0x3fe00, R12, 0xf8, !PT ;  /* 0x0003fe000d027812 */ /* 0x001fc600078ef80c */
[----:B------:R-:W-:Y:S01]  /*01c0*/  IMAD.IADD R0, R13, 0x1, R0 ;  /* 0x000000010d007824 */ /* 0x000fe200078e0200 */
[----:B------:R-:W-:-:S04]  /*01d0*/  IADD3 R2, P0, PT, R2, UR8, RZ ;  /* 0x0000000802027c10 */ /* 0x000fc8000ff1e0ff */
[----:B------:R-:W-:Y:S02]  /*01e0*/  IADD3 R12, P1, PT, R0, UR8, RZ ;  /* 0x00000008000c7c10 */ /* 0x000fe4000ff3e0ff */
[----:B------:R-:W-:-:S03]  /*01f0*/  IADD3.X R3, PT, PT, RZ, UR9, RZ, P0, !PT ;  /* 0x00000009ff037c10 */ /* 0x000fc600087fe4ff */
[----:B------:R-:W-:Y:S02]  /*0200*/  IMAD.X R13, RZ, RZ, UR9, P1 ;  /* 0x00000009ff0d7e24 */ /* 0x000fe400088e06ff */
[----:B--2---:R-:W-:Y:S04]  /*0210*/  STG.E.128 desc[UR4][R2.64], R4 ;  /* 0x0000000402007986 */ /* 0x004fe8000c101d04 */
[----:B---3--:R-:W-:Y:S01]  /*0220*/  STG.E.128 desc[UR4][R12.64], R8 ;  /* 0x000000080c007986 */ /* 0x008fe2000c101d04 */
[----:B------:R-:W-:Y:S05]  /*0230*/  EXIT ;  /* 0x000000000000794d */ /* 0x000fea0003800000 */
.L_x_0:
[----:B------:R-:W-:-:S00]  /*0240*/  BRA `(.L_x_0) ;  /* 0xfffffffc00fc7947 */ /* 0x000fc0000383ffff */
[----:B------:R-:W-:-:S00]  /*0250*/  NOP ;  /* 0x0000000000007918 */ /* 0x000fc00000000000 */
        /* <DEDUP_REMOVED lines=10> */
.L_x_7:


//--------------------- .text.main_kernel0        --------------------------
	.section	.text.main_kernel0,"ax",@progbits
	.align	128
        .global         main_kernel0
        .type           main_kernel0,@function
        .size           main_kernel0,(.L_x_8 - main_kernel0)
        .other          main_kernel0,@"STO_CUDA_ENTRY STV_DEFAULT"
main_kernel0:
.text.main_kernel0:
        /* <DEDUP_REMOVED lines=36> */
.L_x_1:
        /* <DEDUP_REMOVED lines=12> */
.L_x_8:


//--------------------- .text.main_kernel2        --------------------------
	.section	.text.main_kernel2,"ax",@progbits
	.align	128
        .global         main_kernel2
        .type           main_kernel2,@function
        .size           main_kernel2,(.L_x_9 - main_kernel2)
        .other          main_kernel2,@"STO_CUDA_ENTRY STV_DEFAULT"
main_kernel2:
.text.main_kernel2:
[----:B------:R-:W-:Y:S08]  /*0000*/  LDC R1, c[0x0][0x37c] ;  /* 0x0000df00ff017b82 */ /* 0x000ff00000000800 */
[----:B------:R-:W0:Y:S01]  /*0010*/  LDC R149, c[0x0][0x370] ;  /* 0x0000dc00ff957b82 */ /* 0x000e220000000800 */
[----:B------:R-:W1:Y:S01]  /*0020*/  S2R R6, SR_CTAID.Y ;  /* 0x0000000000067919 */ /* 0x000e620000002600 */
[----:B------:R-:W2:Y:S06]  /*0030*/  LDCU.64 UR12, c[0x0][0x358] ;  /* 0x00006b00ff0c77ac */ /* 0x000eac0008000a00 */
[----:B------:R-:W1:Y:S08]  /*0040*/  S2UR UR4, SR_CTAID.X ;  /* 0x00000000000479c3 */ /* 0x000e700000002500 */
[----:B------:R-:W3:Y:S01]  /*0050*/  LDC R8, c[0x0][0x374] ;  /* 0x0000dd00ff087b82 */ /* 0x000ee20000000800 */
[----:B0-----:R-:W0:Y:S08]  /*0060*/  I2F.U32.RP R0, R149 ;  /* 0x0000009500007306 */ /* 0x001e300000209000 */
[----:B0-----:R-:W0:Y:S02]  /*0070*/  MUFU.RCP R0, R0 ;  /* 0x0000000000007308 */ /* 0x001e240000001000 */
[----:B0-----:R-:W-:-:S02]  /*0080*/  VIADD R2, R0, 0xffffffe ;  /* 0x0ffffffe00027836 */ /* 0x001fc40000000000 */
[----:B-1----:R-:W-:-:S04]  /*0090*/  IMAD R0, R149, R6, UR4 ;  /* 0x0000000495007e24 */ /* 0x002fc8000f8e0206 */
[----:B------:R0:W1:Y:S02]  /*00a0*/  F2I.FTZ.U32.TRUNC.NTZ R3, R2 ;  /* 0x0000000200037305 */ /* 0x000064000021f000 */
[----:B0-----:R-:W-:Y:S02]  /*00b0*/  IMAD.MOV.U32 R2, RZ, RZ, RZ ;  /* 0x000000ffff027224 */ /* 0x001fe400078e00ff */
[----:B-1----:R-:W-:-:S04]  /*00c0*/  IMAD.MOV R4, RZ, RZ, -R3 ;  /* 0x000000ffff047224 */ /* 0x002fc800078e0a03 */
[----:B------:R-:W-:Y:S02]  /*00d0*/  IMAD R5, R4, R149, RZ ;  /* 0x0000009504057224 */ /* 0x000fe400078e02ff */
[----:B---3--:R-:W-:Y:S02]  /*00e0*/  IMAD R4, R149, R8, R149 ;  /* 0x0000000895047224 */ /* 0x008fe400078e0295 */
[----:B------:R-:W-:-:S04]  /*00f0*/  IMAD.HI.U32 R3, R3, R5, R2 ;  /* 0x0000000503037227 */ /* 0x000fc800078e0002 */
[----:B------:R-:W-:Y:S02]  /*0100*/  VIADD R4, R4, 0xffffffff ;  /* 0xffffffff04047836 */ /* 0x000fe40000000000 */
[----:B------:R-:W-:-:S04]  /*0110*/  IMAD.HI.U32 R6, R3, R0, RZ ;  /* 0x0000000003067227 */ /* 0x000fc800078e00ff */
[----:B------:R-:W-:Y:S02]  /*0120*/  IMAD.MOV R5, RZ, RZ, -R6 ;  /* 0x000000ffff057224 */ /* 0x000fe400078e0a06 */
[----:B------:R-:W-:-:S04]  /*0130*/  IMAD.HI.U32 R2, R3, R4, RZ ;  /* 0x0000000403027227 */ /* 0x000fc800078e00ff */
[----:B------:R-:W-:Y:S02]  /*0140*/  IMAD R5, R149, R5, R0 ;  /* 0x0000000595057224 */ /* 0x000fe400078e0200 */
[----:B------:R-:W-:-:S03]  /*0150*/  IMAD.MOV R7, RZ, RZ, -R2 ;  /* 0x000000ffff077224 */ /* 0x000fc600078e0a02 */
[----:B------:R-:W-:Y:S01]  /*0160*/  ISETP.GE.U32.AND P0, PT, R5, R149, PT ;  /* 0x000000950500720c */ /* 0x000fe20003f06070 */
[----:B------:R-:W-:-:S05]  /*0170*/  IMAD R4, R149, R7, R4 ;  /* 0x0000000795047224 */ /* 0x000fca00078e0204 */
[----:B------:R-:W-:-:S07]  /*0180*/  ISETP.GE.U32.AND P1, PT, R4, R149, PT ;  /* 0x000000950400720c */ /* 0x000fce0003f26070 */
[--C-:B------:R-:W-:Y:S02]  /*0190*/  @P0 IMAD.IADD R5, R5, 0x1, -R149.reuse ;  /* 0x0000000105050824 */ /* 0x100fe400078e0a95 */
[----:B------:R-:W-:Y:S01]  /*01a0*/  @P0 VIADD R6, R6, 0x1 ;  /* 0x0000000106060836 */ /* 0x000fe20000000000 */
[----:B------:R-:W-:Y:S02]  /*01b0*/  ISETP.NE.U32.AND P0, PT, R149, RZ, PT ;  /* 0x000000ff9500720c */ /* 0x000fe40003f05070 */
[-C--:B------:R-:W-:Y:S01]  /*01c0*/  ISETP.GE.U32.AND P2, PT, R5, R149.reuse, PT ;  /* 0x000000950500720c */ /* 0x080fe20003f46070 */
[----:B------:R-:W-:Y:S01]  /*01d0*/  @P1 IMAD.IADD R4, R4, 0x1, -R149 ;  /* 0x0000000104041824 */ /* 0x000fe200078e0a95 */
[----:B------:R-:W-:Y:S01]  /*01e0*/  LOP3.LUT R5, RZ, R149, RZ, 0x33, !PT ;  /* 0x00000095ff057212 */ /* 0x000fe200078e33ff */
[----:B------:R-:W-:-:S03]  /*01f0*/  @P1 VIADD R2, R2, 0x1 ;  /* 0x0000000102021836 */ /* 0x000fc60000000000 */
[----:B------:R-:W-:-:S07]  /*0200*/  ISETP.GE.U32.AND P3, PT, R4, R149, PT ;  /* 0x000000950400720c */ /* 0x000fce0003f66070 */
[----:B------:R-:W-:-:S05]  /*0210*/  @P2 VIADD R6, R6, 0x1 ;  /* 0x0000000106062836 */ /* 0x000fca0000000000 */
[----:B------:R-:W-:Y:S01]  /*0220*/  SEL R6, R5, R6, !P0 ;  /* 0x0000000605067207 */ /* 0x000fe20004000000 */
[----:B------:R-:W-:-:S03]  /*0230*/  @P3 VIADD R2, R2, 0x1 ;  /* 0x0000000102023836 */ /* 0x000fc60000000000 */
[C---:B------:R-:W-:Y:S01]  /*0240*/  LOP3.LUT R4, R6.reuse, 0x1, RZ, 0xc0, !PT ;  /* 0x0000000106047812 */ /* 0x040fe200078ec0ff */
[----:B------:R-:W-:Y:S01]  /*0250*/  VIADD R7, R6, 0x1 ;  /* 0x0000000106077836 */ /* 0x000fe20000000000 */
[----:B------:R-:W-:Y:S02]  /*0260*/  SEL R2, R5, R2, !P0 ;  /* 0x0000000205027207 */ /* 0x000fe40004000000 */
[----:B------:R-:W-:Y:S01]  /*0270*/  ISETP.NE.U32.AND P1, PT, R4, 0x1, PT ;  /* 0x000000010400780c */ /* 0x000fe20003f25070 */
[----:B------:R-:W-:Y:S01]  /*0280*/  IMAD.MOV.U32 R4, RZ, RZ, 0x1 ;  /* 0x00000001ff047424 */ /* 0x000fe200078e00ff */
[----:B------:R-:W-:-:S13]  /*0290*/  ISETP.GE.U32.AND P2, PT, R7, R2, PT ;  /* 0x000000020700720c */ /* 0x000fda0003f46070 */
[----:B--2---:R-:W-:Y:S05]  /*02a0*/  @!P2 BRA `(.L_x_2) ;  /* 0x00000000002ca947 */ /* 0x004fea0003800000 */
[----:B------:R-:W-:-:S04]  /*02b0*/  IMAD.IADD R2, R8, 0x1, -R6 ;  /* 0x0000000108027824 */ /* 0x000fc800078e0a06 */
[----:B------:R-:W-:-:S04]  /*02c0*/  IMAD R2, R2, R149, RZ ;  /* 0x0000009502027224 */ /* 0x000fc800078e02ff */
[----:B------:R-:W-:-:S04]  /*02d0*/  IMAD.HI.U32 R4, R3, R2, RZ ;  /* 0x0000000203047227 */ /* 0x000fc800078e00ff */
[----:B------:R-:W-:-:S04]  /*02e0*/  IMAD.MOV R3, RZ, RZ, -R4 ;  /* 0x000000ffff037224 */ /* 0x000fc800078e0a04 */
[----:B------:R-:W-:-:S05]  /*02f0*/  IMAD R2, R149, R3, R2 ;  /* 0x0000000395027224 */ /* 0x000fca00078e0202 */
[----:B------:R-:W-:-:S13]  /*0300*/  ISETP.GE.U32.AND P2, PT, R2, R149, PT ;  /* 0x000000950200720c */ /* 0x000fda0003f46070 */
[----:B------:R-:W-:Y:S02]  /*0310*/  @P2 IMAD.IADD R2, R2, 0x1, -R149 ;  /* 0x0000000102022824 */ /* 0x000fe400078e0a95 */
[----:B------:R-:W-:-:S03]  /*0320*/  @P2 VIADD R4, R4, 0x1 ;  /* 0x0000000104042836 */ /* 0x000fc60000000000 */
[----:B------:R-:W-:-:S13]  /*0330*/  ISETP.GE.U32.AND P3, PT, R2, R149, PT ;  /* 0x000000950200720c */ /* 0x000fda0003f66070 */
[----:B------:R-:W-:-:S05]  /*0340*/  @P3 VIADD R4, R4, 0x1 ;  /* 0x0000000104043836 */ /* 0x000fca0000000000 */
[----:B------:R-:W-:-:S07]  /*0350*/  SEL R4, R5, R4, !P0 ;  /* 0x0000000405047207 */ /* 0x000fce0004000000 */
.L_x_2:
[----:B------:R-:W-:Y:S05]  /*0360*/  @P1 BRA `(.L_x_3) ;  /* 0x0000000000601947 */ /* 0x000fea0003800000 */
[----:B------:R-:W0:Y:S01]  /*0370*/  I2F.U32.RP R5, R4 ;  /* 0x0000000400057306 */ /* 0x000e220000209000 */
[----:B------:R-:W-:-:S07]  /*0380*/  IMAD.MOV R7, RZ, RZ, -R6 ;  /* 0x000000ffff077224 */ /* 0x000fce00078e0a06 */
[----:B0-----:R-:W0:Y:S02]  /*0390*/  MUFU.RCP R5, R5 ;  /* 0x0000000500057308 */ /* 0x001e240000001000 */
[----:B0-----:R-:W-:Y:S01]  /*03a0*/  VIADD R2, R5, 0xffffffe ;  /* 0x0ffffffe05027836 */ /* 0x001fe20000000000 */
[----:B------:R-:W-:-:S05]  /*03b0*/  LOP3.LUT R5, RZ, R4, RZ, 0x33, !PT ;  /* 0x00000004ff057212 */ /* 0x000fca00078e33ff */
[----:B------:R0:W1:Y:S02]  /*03c0*/  F2I.FTZ.U32.TRUNC.NTZ R3, R2 ;  /* 0x0000000200037305 */ /* 0x000064000021f000 */
[----:B0-----:R-:W-:Y:S02]  /*03d0*/  IMAD.MOV.U32 R2, RZ, RZ, RZ ;  /* 0x000000ffff027224 */ /* 0x001fe400078e00ff */
[----:B-1----:R-:W-:-:S04]  /*03e0*/  IMAD.MOV R9, RZ, RZ, -R3 ;  /* 0x000000ffff097224 */ /* 0x002fc800078e0a03 */
[----:B------:R-:W-:-:S04]  /*03f0*/  IMAD R9, R9, R4, RZ ;  /* 0x0000000409097224 */ /* 0x000fc800078e02ff */
[----:B------:R-:W-:-:S04]  /*0400*/  IMAD.HI.U32 R8, R3, R9, R2 ;  /* 0x0000000903087227 */ /* 0x000fc800078e0002 */
[----:B------:R-:W-:-:S04]  /*0410*/  IMAD R3, R149, R7, R0 ;  /* 0x0000000795037224 */ /* 0x000fc800078e0200 */
[----:B------:R-:W-:-:S04]  /*0420*/  IMAD.HI.U32 R8, R8, R3, RZ ;  /* 0x0000000308087227 */ /* 0x000fc800078e00ff */
[----:B------:R-:W-:-:S04]  /*0430*/  IMAD.MOV R0, RZ, RZ, -R8 ;  /* 0x000000ffff007224 */ /* 0x000fc800078e0a08 */
[----:B------:R-:W-:-:S05]  /*0440*/  IMAD R3, R4, R0, R3 ;  /* 0x0000000004037224 */ /* 0x000fca00078e0203 */
[----:B------:R-:W-:-:S13]  /*0450*/  ISETP.GE.U32.AND P0, PT, R3, R4, PT ;  /* 0x000000040300720c */ /* 0x000fda0003f06070 */
[----:B------:R-:W-:Y:S02]  /*0460*/  @P0 IMAD.IADD R3, R3, 0x1, -R4 ;  /* 0x0000000103030824 */ /* 0x000fe400078e0a04 */
[----:B------:R-:W-:Y:S01]  /*0470*/  @P0 VIADD R8, R8, 0x1 ;  /* 0x0000000108080836 */ /* 0x000fe20000000000 */
[----:B------:R-:W-:Y:S02]  /*0480*/  ISETP.NE.U32.AND P0, PT, R4, RZ, PT ;  /* 0x000000ff0400720c */ /* 0x000fe40003f05070 */
[----:B------:R-:W-:-:S13]  /*0490*/  ISETP.GE.U32.AND P1, PT, R3, R4, PT ;  /* 0x000000040300720c */ /* 0x000fda0003f26070 */
[----:B------:R-:W-:-:S05]  /*04a0*/  @P1 VIADD R8, R8, 0x1 ;  /* 0x0000000108081836 */ /* 0x000fca0000000000 */
[----:B------:R-:W-:-:S04]  /*04b0*/  SEL R8, R5, R8, !P0 ;  /* 0x0000000805087207 */ /* 0x000fc80004000000 */
[----:B------:R-:W-:-:S05]  /*04c0*/  LOP3.LUT R8, RZ, R8, RZ, 0x33, !PT ;  /* 0x00000008ff087212 */ /* 0x000fca00078e33ff */
[----:B------:R-:W-:Y:S01]  /*04d0*/  IMAD.IADD R149, R8, 0x1, R149 ;  /* 0x0000000108957824 */ /* 0x000fe200078e0295 */
[----:B------:R-:W-:Y:S06]  /*04e0*/  BRA `(.L_x_4) ;  /* 0x0000000000547947 */ /* 0x000fec0003800000 */
.L_x_3:
[----:B------:R-:W0:Y:S01]  /*04f0*/  I2F.U32.RP R7, R4 ;  /* 0x0000000400077306 */ /* 0x000e220000209000 */
[----:B------:R-:W-:-:S04]  /*0500*/  IMAD.MOV R5, RZ, RZ, -R6 ;  /* 0x000000ffff057224 */ /* 0x000fc800078e0a06 */
[----:B------:R-:W-:-:S03]  /*0510*/  IMAD R5, R149, R5, R0 ;  /* 0x0000000595057224 */ /* 0x000fc600078e0200 */
[----:B0-----:R-:W0:Y:S02]  /*0520*/  MUFU.RCP R7, R7 ;  /* 0x0000000700077308 */ /* 0x001e240000001000 */
[----:B0-----:R-:W-:-:S06]  /*0530*/  VIADD R2, R7, 0xffffffe ;  /* 0x0ffffffe07027836 */ /* 0x001fcc0000000000 */
[----:B------:R0:W1:Y:S02]  /*0540*/  F2I.FTZ.U32.TRUNC.NTZ R3, R2 ;  /* 0x0000000200037305 */ /* 0x000064000021f000 */
[----:B0-----:R-:W-:Y:S02]  /*0550*/  IMAD.MOV.U32 R2, RZ, RZ, RZ ;  /* 0x000000ffff027224 */ /* 0x001fe400078e00ff */
[----:B-1----:R-:W-:-:S04]  /*0560*/  IMAD.MOV R9, RZ, RZ, -R3 ;  /* 0x000000ffff097224 */ /* 0x002fc800078e0a03 */
[----:B------:R-:W-:-:S04]  /*0570*/  IMAD R9, R9, R4, RZ ;  /* 0x0000000409097224 */ /* 0x000fc800078e02ff */
[----:B------:R-:W-:-:S06]  /*0580*/  IMAD.HI.U32 R8, R3, R9, R2 ;  /* 0x0000000903087227 */ /* 0x000fcc00078e0002 */
[----:B------:R-:W-:-:S04]  /*0590*/  IMAD.HI.U32 R8, R8, R5, RZ ;  /* 0x0000000508087227 */ /* 0x000fc800078e00ff */
[----:B------:R-:W-:-:S04]  /*05a0*/  IMAD.MOV R3, RZ, RZ, -R8 ;  /* 0x000000ffff037224 */ /* 0x000fc800078e0a08 */
[----:B------:R-:W-:Y:S01]  /*05b0*/  IMAD R3, R4, R3, R5 ;  /* 0x0000000304037224 */ /* 0x000fe200078e0205 */
[----:B------:R-:W-:-:S04]  /*05c0*/  LOP3.LUT R5, RZ, R4, RZ, 0x33, !PT ;  /* 0x00000004ff057212 */ /* 0x000fc800078e33ff */
[----:B------:R-:W-:-:S13]  /*05d0*/  ISETP.GE.U32.AND P0, PT, R3, R4, PT ;  /* 0x000000040300720c */ /* 0x000fda0003f06070 */
[----:B------:R-:W-:Y:S02]  /*05e0*/  @P0 IMAD.IADD R3, R3, 0x1, -R4 ;  /* 0x0000000103030824 */ /* 0x000fe400078e0a04 */
[----:B------:R-:W-:Y:S01]  /*05f0*/  @P0 VIADD R8, R8, 0x1 ;  /* 0x0000000108080836 */ /* 0x000fe20000000000 */
[----:B------:R-:W-:Y:S02]  /*0600*/  ISETP.NE.U32.AND P0, PT, R4, RZ, PT ;  /* 0x000000ff0400720c */ /* 0x000fe40003f05070 */
[----:B------:R-:W-:-:S13]  /*0610*/  ISETP.GE.U32.AND P1, PT, R3, R4, PT ;  /* 0x000000040300720c */ /* 0x000fda0003f26070 */
[----:B------:R-:W-:-:S05]  /*0620*/  @P1 VIADD R8, R8, 0x1 ;  /* 0x0000000108081836 */ /* 0x000fca0000000000 */
[----:B------:R-:W-:-:S07]  /*0630*/  SEL R149, R5, R8, !P0 ;  /* 0x0000000805957207 */ /* 0x000fce0004000000 */
.L_x_4:
[----:B------:R-:W0:Y:S01]  /*0640*/  S2R R148, SR_TID.Z ;  /* 0x0000000000947919 */ /* 0x000e220000002300 */
[----:B------:R-:W-:Y:S01]  /*0650*/  IMAD.IADD R4, R3, 0x1, -R4 ;  /* 0x0000000103047824 */ /* 0x000fe200078e0a04 */
[----:B------:R-:W1:Y:S01]  /*0660*/  LDCU.128 UR8, c[0x0][0x380] ;  /* 0x00007000ff0877ac */ /* 0x000e620008000c00 */
[----:B------:R-:W2:Y:S03]  /*0670*/  S2R R147, SR_TID.X ;  /* 0x0000000000937919 */ /* 0x000ea60000002100 */
[----:B------:R-:W-:-:S04]  /*0680*/  SEL R4, R4, R3, P1 ;  /* 0x0000000304047207 */ /* 0x000fc80000800000 */
[----:B------:R-:W-:Y:S01]  /*0690*/  SEL R5, R5, R4, !P0 ;  /* 0x0000000405057207 */ /* 0x000fe20004000000 */
[C---:B0-----:R-:W-:Y:S02]  /*06a0*/  IMAD.SHL.U32 R2, R148.reuse, 0x4, RZ ;  /* 0x0000000494027824 */ /* 0x041fe400078e00ff */
[----:B------:R-:W-:Y:S02]  /*06b0*/  IMAD.SHL.U32 R0, R148, 0x20000, RZ ;  /* 0x0002000094007824 */ /* 0x000fe400078e00ff */
[C---:B--2---:R-:W-:Y:S01]  /*06c0*/  IMAD.SHL.U32 R9, R147.reuse, 0x10, RZ ;  /* 0x0000001093097824 */ /* 0x044fe200078e00ff */
[----:B------:R-:W-:Y:S02]  /*06d0*/  LEA.HI R2, R147, R2, RZ, 0x1c ;  /* 0x0000000293027211 */ /* 0x000fe400078fe0ff */
[----:B------:R-:W-:Y:S01]  /*06e0*/  LOP3.LUT R0, R0, 0x7c0000, RZ, 0xc0, !PT ;  /* 0x007c000000007812 */ /* 0x000fe200078ec0ff */
[----:B------:R-:W-:Y:S02]  /*06f0*/  IMAD R11, R148, 0x400, R9 ;  /* 0x00000400940b7824 */ /* 0x000fe400078e0209 */
[----:B------:R-:W-:-:S02]  /*0700*/  IMAD.SHL.U32 R21, R2, 0x100, RZ ;  /* 0x0000010002157824 */ /* 0x000fc400078e00ff */
[----:B------:R-:W-:Y:S02]  /*0710*/  IMAD R8, R149, 0x800, R0 ;  /* 0x0000080095087824 */ /* 0x000fe400078e0200 */
[----:B------:R-:W-:Y:S02]  /*0720*/  IMAD R3, R148, 0x7fc00, R11 ;  /* 0x0007fc0094037824 */ /* 0x000fe400078e020b */
[----:B------:R-:W-:Y:S01]  /*0730*/  IMAD.IADD R0, R6, 0x1, R5 ;  /* 0x0000000106007824 */ /* 0x000fe200078e0205 */
[----:B------:R-:W-:Y:S01]  /*0740*/  LOP3.LUT R4, R8, 0xf0, R9, 0xf8, !PT ;  /* 0x000000f008047812 */ /* 0x000fe200078ef809 */
[----:B------:R-:W-:Y:S02]  /*0750*/  VIADD R2, R21, 0x200 ;  /* 0x0000020015027836 */ /* 0x000fe40000000000 */
[----:B------:R-:W-:Y:S01]  /*0760*/  IMAD R3, R0, 0x200000, R3 ;  /* 0x0020000000037824 */ /* 0x000fe200078e0203 */
[----:B------:R-:W-:Y:S02]  /*0770*/  LOP3.LUT R5, R4, 0x700, R21, 0xf8, !PT ;  /* 0x0000070004057812 */ /* 0x000fe400078ef815 */
[----:B------:R-:W-:-:S02]  /*0780*/  LOP3.LUT R23, R2, 0x700, RZ, 0xc0, !PT ;  /* 0x0000070002177812 */ /* 0x000fc400078ec0ff */
[C---:B-1----:R-:W-:Y:S02]  /*0790*/  IADD3 R2, P0, PT, R3.reuse, UR8, RZ ;  /* 0x0000000803027c10 */ /* 0x042fe4000ff1e0ff */
[----:B------:R-:W-:Y:S02]  /*07a0*/  LOP3.LUT R7, R4, R23, RZ, 0xfc, !PT ;  /* 0x0000001704077212 */ /* 0x000fe400078efcff */
[----:B------:R-:W-:Y:S02]  /*07b0*/  LEA.HI.X.SX32 R3, R3, UR9, 0x1, P0 ;  /* 0x0000000903037c11 */ /* 0x000fe400080f0eff */
[----:B------:R-:W-:Y:S02]  /*07c0*/  IADD3 R4, P1, PT, R5, UR10, RZ ;  /* 0x0000000a05047c10 */ /* 0x000fe4000ff3e0ff */
[----:B------:R-:W-:Y:S01]  /*07d0*/  IADD3 R6, P0, PT, R7, UR10, RZ ;  /* 0x0000000a07067c10 */ /* 0x000fe2000ff1e0ff */
[----:B------:R-:W2:Y:S01]  /*07e0*/  LDG.E.128.CONSTANT R12, desc[UR12][R2.64] ;  /* 0x0000000c020c7981 */ /* 0x000ea2000c1e9d00 */
[----:B------:R-:W-:-:S02]  /*07f0*/  LEA.HI.X.SX32 R5, R5, UR11, 0x1, P1 ;  /* 0x0000000b05057c11 */ /* 0x000fc400088f0eff */
[----:B------:R-:W-:Y:S01]  /*0800*/  LEA.HI.X.SX32 R7, R7, UR11, 0x1, P0 ;  /* 0x0000000b07077c11 */ /* 0x000fe200080f0eff */
[----:B------:R-:W3:Y:S04]  /*0810*/  LDG.E.128.CONSTANT R16, desc[UR12][R2.64+0x40000] ;  /* 0x0400000c02107981 */ /* 0x000ee8000c1e9d00 */
[----:B------:R0:W4:Y:S04]  /*0820*/  LDG.E.128.CONSTANT R32, desc[UR12][R4.64] ;  /* 0x0000000c04207981 */ /* 0x000128000c1e9d00 */
[----:B------:R1:W5:Y:S01]  /*0830*/  LDG.E.128.CONSTANT R36, desc[UR12][R6.64] ;  /* 0x0000000c06247981 */ /* 0x000362000c1e9d00 */
[----:B------:R-:W0:Y:S01]  /*0840*/  S2UR UR7, SR_CgaCtaId ;  /* 0x00000000000779c3 */ /* 0x000e220000008800 */
[----:B------:R-:W-:-:S02]  /*0850*/  UMOV UR4, 0x400 ;  /* 0x0000040000047882 */ /* 0x000fc40000000000 */
[----:B------:R-:W-:Y:S01]  /*0860*/  UIADD3 UR6, UPT, UPT, UR4, 0x2000, URZ ;  /* 0x0000200004067890 */ /* 0x000fe2000fffe0ff */
[C---:B------:R-:W-:Y:S02]  /*0870*/  LOP3.LUT R10, R8.reuse, 0x700, R21, 0xf8, !PT ;  /* 0x00000700080a7812 */ /* 0x040fe400078ef815 */
[----:B------:R-:W-:Y:S02]  /*0880*/  LOP3.LUT R8, R8, R23, RZ, 0xfc, !PT ;  /* 0x0000001708087212 */ /* 0x000fe400078efcff */
[--C-:B------:R-:W-:Y:S02]  /*0890*/  LOP3.LUT R156, R10, 0xf0, R9.reuse, 0xf8, !PT ;  /* 0x000000f00a9c7812 */ /* 0x100fe400078ef809 */
[----:B------:R-:W-:Y:S01]  /*08a0*/  LOP3.LUT R157, R8, 0xf0, R9, 0xf8, !PT ;  /* 0x000000f0089d7812 */ /* 0x000fe200078ef809 */
[----:B------:R-:W-:Y:S01]  /*08b0*/  IMAD.MOV.U32 R146, RZ, RZ, RZ ;  /* 0x000000ffff927224 */ /* 0x000fe200078e00ff */
[----:B------:R-:W-:Y:S02]  /*08c0*/  CS2R R26, SRZ ;  /* 0x00000000001a7805 */ /* 0x000fe4000001ff00 */
[----:B------:R-:W-:Y:S01]  /*08d0*/  CS2R R24, SRZ ;  /* 0x0000000000187805 */ /* 0x000fe2000001ff00 */
[----:B0-----:R-:W-:-:S02]  /*08e0*/  ULEA UR5, UR7, UR4, 0x18 ;  /* 0x0000000407057291 */ /* 0x001fc4000f8ec0ff */
[----:B------:R-:W-:Y:S01]  /*08f0*/  ULEA UR6, UR7, UR6, 0x18 ;  /* 0x0000000607067291 */ /* 0x000fe2000f8ec0ff */
[----:B------:R-:W-:Y:S02]  /*0900*/  CS2R R30, SRZ ;  /* 0x00000000001e7805 */ /* 0x000fe4000001ff00 */
[----:B------:R-:W-:Y:S02]  /*0910*/  CS2R R28, SRZ ;  /* 0x00000000001c7805 */ /* 0x000fe4000001ff00 */
[----:B------:R-:W-:Y:S02]  /*0920*/  CS2R R42, SRZ ;  /* 0x00000000002a7805 */ /* 0x000fe4000001ff00 */
[----:B------:R-:W-:Y:S02]  /*0930*/  CS2R R40, SRZ ;  /* 0x0000000000287805 */ /* 0x000fe4000001ff00 */
[----:B------:R-:W-:Y:S02]  /*0940*/  CS2R R46, SRZ ;  /* 0x00000000002e7805 */ /* 0x000fe4000001ff00 */
[----:B------:R-:W-:-:S02]  /*0950*/  CS2R R44, SRZ ;  /* 0x00000000002c7805 */ /* 0x000fc4000001ff00 */
        /* <DEDUP_REMOVED lines=42> */
[----:B-1----:R-:W-:Y:S02]  /*0c00*/  CS2R R6, SRZ ;  /* 0x0000000000067805 */ /* 0x002fe4000001ff00 */
[----:B------:R-:W-:Y:S02]  /*0c10*/  CS2R R124, SRZ ;  /* 0x00000000007c7805 */ /* 0x000fe4000001ff00 */
[----:B------:R-:W-:Y:S02]  /*0c20*/  CS2R R126, SRZ ;  /* 0x00000000007e7805 */ /* 0x000fe4000001ff00 */
[----:B------:R-:W-:Y:S02]  /*0c30*/  CS2R R128, SRZ ;  /* 0x0000000000807805 */ /* 0x000fe4000001ff00 */
[----:B------:R-:W-:Y:S01]  /*0c40*/  CS2R R130, SRZ ;  /* 0x0000000000827805 */ /* 0x000fe2000001ff00 */
[----:B------:R-:W-:Y:S02]  /*0c50*/  VIADD R156, R156, 0x80000 ;  /* 0x000800009c9c7836 */ /* 0x000fe40000000000 */
[----:B------:R-:W-:Y:S01]  /*0c60*/  VIADD R157, R157, 0x80000 ;  /* 0x000800009d9d7836 */ /* 0x000fe20000000000 */
[----:B------:R-:W-:Y:S01]  /*0c70*/  UMOV UR4, URZ ;  /* 0x000000ff00047c82 */ /* 0x000fe20008000000 */
[----:B--2---:R0:W-:Y:S04]  /*0c80*/  STS.128 [R11+UR5], R12 ;  /* 0x0000000c0b007988 */ /* 0x0041e80008000c05 */
[----:B---3--:R1:W-:Y:S04]  /*0c90*/  STS.128 [R11+UR5+0x200], R16 ;  /* 0x000200100b007988 */ /* 0x0083e80008000c05 */
[----:B----4-:R2:W-:Y:S04]  /*0ca0*/  STS.128 [R11+UR6], R32 ;  /* 0x000000200b007988 */ /* 0x0105e80008000c06 */
[----:B-----5:R3:W-:Y:S01]  /*0cb0*/  STS.128 [R11+UR6+0x200], R36 ;  /* 0x000200240b007988 */ /* 0x0207e20008000c06 */
[----:B0-----:R-:W-:-:S02]  /*0cc0*/  CS2R R12, SRZ ;  /* 0x00000000000c7805 */ /* 0x001fc4000001ff00 */
[----:B------:R-:W-:Y:S02]  /*0cd0*/  CS2R R14, SRZ ;  /* 0x00000000000e7805 */ /* 0x000fe4000001ff00 */
[----:B-1----:R-:W-:Y:S02]  /*0ce0*/  CS2R R16, SRZ ;  /* 0x0000000000107805 */ /* 0x002fe4000001ff00 */
[----:B------:R-:W-:Y:S02]  /*0cf0*/  CS2R R18, SRZ ;  /* 0x0000000000127805 */ /* 0x000fe4000001ff00 */
[----:B--2---:R-:W-:Y:S02]  /*0d00*/  CS2R R34, SRZ ;  /* 0x0000000000227805 */ /* 0x004fe4000001ff00 */
[----:B------:R-:W-:Y:S02]  /*0d10*/  CS2R R32, SRZ ;  /* 0x0000000000207805 */ /* 0x000fe4000001ff00 */
[----:B---3--:R-:W-:-:S02]  /*0d20*/  CS2R R38, SRZ ;  /* 0x0000000000267805 */ /* 0x008fc4000001ff00 */
[----:B------:R-:W-:Y:S02]  /*0d30*/  CS2R R36, SRZ ;  /* 0x0000000000247805 */ /* 0x000fe4000001ff00 */
[----:B------:R-:W-:-:S07]  /*0d40*/  CS2R R10, SRZ ;  /* 0x00000000000a7805 */ /* 0x000fce000001ff00 */
.L_x_5:
[----:B------:R-:W-:Y:S01]  /*0d50*/  IMAD R3, R148, 0x40, R147 ;  /* 0x0000004094037824 */ /* 0x000fe200078e0293 */
[----:B------:R-:W-:Y:S03]  /*0d60*/  BAR.SYNC.DEFER_BLOCKING 0x0 ;  /* 0x0000000000007b1d */ /* 0x000fe60000010000 */
[----:B------:R-:W-:-:S04]  /*0d70*/  IMAD.SHL.U32 R3, R3, 0x10, RZ ;  /* 0x0000001003037824 */ /* 0x000fc800078e00ff */
[----:B------:R-:W-:-:S04]  /*0d80*/  IMAD R133, R148, 0x7fc00, R3 ;  /* 0x0007fc0094857824 */ /* 0x000fc800078e0203 */
[----:B------:R-:W-:-:S04]  /*0d90*/  IMAD R133, R0, 0x200000, R133 ;  /* 0x0020000000857824 */ /* 0x000fc800078e0285 */
[----:B------:R-:W-:-:S04]  /*0da0*/  IMAD R133, R146, 0x200, R133 ;  /* 0x0000020092857824 */ /* 0x000fc800078e0285 */
[----:B------:R-:W-:-:S05]  /*0db0*/  VIADD R133, R133, 0x200 ;  /* 0x0000020085857836 */ /* 0x000fca0000000000 */
[C---:B------:R-:W-:Y:S02]  /*0dc0*/  IADD3 R144, P0, PT, R133.reuse, UR8, RZ ;  /* 0x0000000885907c10 */ /* 0x040fe4000ff1e0ff */
[C---:B------:R-:W-:Y:S02]  /*0dd0*/  IADD3 R132, P1, PT, R156.reuse, UR10, RZ ;  /* 0x0000000a9c847c10 */ /* 0x040fe4000ff3e0ff */
[----:B------:R-:W-:Y:S02]  /*0de0*/  LEA.HI.X.SX32 R145, R133, UR9, 0x1, P0 ;  /* 0x0000000985917c11 */ /* 0x000fe400080f0eff */
[C---:B------:R-:W-:Y:S02]  /*0df0*/  IADD3 R136, P0, PT, R157.reuse, UR10, RZ ;  /* 0x0000000a9d887c10 */ /* 0x040fe4000ff1e0ff */
[----:B------:R-:W-:Y:S01]  /*0e00*/  LEA.HI.X.SX32 R133, R156, UR11, 0x1, P1 ;  /* 0x0000000b9c857c11 */ /* 0x000fe200088f0eff */
[----:B------:R-:W2:Y:S01]  /*0e10*/  LDG.E.128.CONSTANT R140, desc[UR12][R144.64] ;  /* 0x0000000c908c7981 */ /* 0x000ea2000c1e9d00 */
[----:B------:R-:W-:-:S03]  /*0e20*/  LEA.HI.X.SX32 R137, R157, UR11, 0x1, P0 ;  /* 0x0000000b9d897c11 */ /* 0x000fc600080f0eff */
[----:B------:R0:W3:Y:S04]  /*0e30*/  LDG.E.128.CONSTANT R152, desc[UR12][R144.64+0x40000] ;  /* 0x0400000c90987981 */ /* 0x0000e8000c1e9d00 */
[----:B------:R-:W4:Y:S04]  /*0e40*/  LDG.E.128.CONSTANT R132, desc[UR12][R132.64] ;  /* 0x0000000c84847981 */ /* 0x000f28000c1e9d00 */
[----:B------:R-:W5:Y:S01]  /*0e50*/  LDG.E.128.CONSTANT R136, desc[UR12][R136.64] ;  /* 0x0000000c88887981 */ /* 0x000f62000c1e9d00 */
[C---:B------:R-:W-:Y:S01]  /*0e60*/  IMAD.SHL.U32 R150, R146.reuse, 0x1000, RZ ;  /* 0x0000100092967824 */ /* 0x040fe200078e00ff */
[----:B------:R-:W-:Y:S01]  /*0e70*/  ULOP3.LUT UR7, UR4, 0x1000, URZ, 0xc0, !UPT ;  /* 0x0000100004077892 */ /* 0x000fe2000f8ec0ff */
[----:B------:R-:W-:Y:S01]  /*0e80*/  VIADD R146, R146, 0x1 ;  /* 0x0000000192927836 */ /* 0x000fe20000000000 */
[----:B------:R-:W1:Y:S01]  /*0e90*/  S2R R2, SR_LANEID ;  /* 0x0000000000027919 */ /* 0x000e620000000000 */
[----:B------:R-:W-:Y:S01]  /*0ea0*/  UIADD3 UR4, UPT, UPT, UR4, 0x1000, URZ ;  /* 0x0000100004047890 */ /* 0x000fe2000fffe0ff */
[----:B------:R-:W-:Y:S01]  /*0eb0*/  LOP3.LUT R151, R150, 0x1000, RZ, 0xc0, !PT ;  /* 0x0000100096977812 */ /* 0x000fe200078ec0ff */
[----:B------:R-:W-:Y:S01]  /*0ec0*/  UIADD3 UR7, UPT, UPT, UR5, UR7, URZ ;  /* 0x0000000705077290 */ /* 0x000fe2000fffe0ff */
[----:B------:R-:W-:Y:S01]  /*0ed0*/  ISETP.NE.AND P0, PT, R146, 0x1ff, PT ;  /* 0x000001ff9200780c */ /* 0x000fe20003f05270 */
[----:B------:R-:W-:Y:S01]  /*0ee0*/  VIADD R157, R157, 0x80000 ;  /* 0x000800009d9d7836 */ /* 0x000fe20000000000 */
[----:B------:R-:W-:Y:S01]  /*0ef0*/  LOP3.LUT R158, R151, 0x1000, RZ, 0x3c, !PT ;  /* 0x00001000979e7812 */ /* 0x000fe200078e3cff */
[----:B------:R-:W-:Y:S01]  /*0f00*/  IMAD R159, R148, 0x200, R151 ;  /* 0x00000200949f7824 */ /* 0x000fe200078e0297 */
[----:B------:R-:W-:Y:S01]  /*0f10*/  UIADD3 UR14, UPT, UPT, UR7, 0x200, URZ ;  /* 0x00000200070e7890 */ /* 0x000fe2000fffe0ff */
[----:B------:R-:W-:Y:S01]  /*0f20*/  VIADD R156, R156, 0x80000 ;  /* 0x000800009c9c7836 */ /* 0x000fe20000000000 */
[C-C-:B0-----:R-:W-:Y:S01]  /*0f30*/  IADD3 R144, PT, PT, R158.reuse, UR5, R3.reuse ;  /* 0x000000059e907c10 */ /* 0x141fe2000fffe003 */
[----:B------:R-:W-:Y:S01]  /*0f40*/  VIADD R159, R159, UR6 ;  /* 0x000000069f9f7c36 */ /* 0x000fe20008000000 */
[----:B------:R-:W-:Y:S01]  /*0f50*/  IADD3 R3, PT, PT, R158, UR6, R3 ;  /* 0x000000069e037c10 */ /* 0x000fe2000fffe003 */
[----:B------:R-:W-:-:S02]  /*0f60*/  UIADD3 UR15, UPT, UPT, UR7, 0x400, URZ ;  /* 0x00000400070f7890 */ /* 0x000fc4000fffe0ff */
[----:B------:R-:W-:Y:S02]  /*0f70*/  UIADD3 UR16, UPT, UPT, UR7, 0x600, URZ ;  /* 0x0000060007107890 */ /* 0x000fe4000fffe0ff */
[----:B------:R-:W-:Y:S02]  /*0f80*/  UIADD3 UR17, UPT, UPT, UR7, 0x900, URZ ;  /* 0x0000090007117890 */ /* 0x000fe4000fffe0ff */
[----:B------:R-:W-:Y:S01]  /*0f90*/  UIADD3 UR18, UPT, UPT, UR7, 0xd00, URZ ;  /* 0x00000d0007127890 */ /* 0x000fe2000fffe0ff */
[C---:B-1----:R-:W-:Y:S01]  /*0fa0*/  IMAD.SHL.U32 R145, R2.reuse, 0x4, RZ ;  /* 0x0000000402917824 */ /* 0x042fe200078e00ff */
[----:B------:R-:W-:Y:S02]  /*0fb0*/  SHF.R.U32.HI R150, RZ, 0x2, R2 ;  /* 0x00000002ff967819 */ /* 0x000fe40000011602 */
[----:B------:R-:W-:Y:S02]  /*0fc0*/  LOP3.LUT R2, R2, 0xf, RZ, 0xc0, !PT ;  /* 0x0000000f02027812 */ /* 0x000fe400078ec0ff */
[----:B------:R-:W-:-:S02]  /*0fd0*/  LOP3.LUT R145, R145, 0xc, RZ, 0xe2, !PT ;  /* 0x0000000c91917812 */ /* 0x000fc400078ee2ff */
[----:B------:R-:W-:Y:S02]  /*0fe0*/  SHF.R.U32.HI R151, RZ, 0x3, R2 ;  /* 0x00000003ff977819 */ /* 0x000fe40000011602 */
[----:B------:R-:W-:Y:S01]  /*0ff0*/  LOP3.LUT R2, R2, 0x7, RZ, 0xc0, !PT ;  /* 0x0000000702027812 */ /* 0x000fe200078ec0ff */
[----:B------:R-:W-:-:S04]  /*1000*/  IMAD R150, R145, 0x10, R150 ;  /* 0x0000001091967824 */ /* 0x000fc800078e0296 */
[----:B------:R-:W-:Y:S01]  /*1010*/  IMAD.IADD R158, R159, 0x1, R150 ;  /* 0x000000019f9e7824 */ /* 0x000fe200078e0296 */
[C-C-:B------:R-:W-:Y:S01]  /*1020*/  IADD3 R160, PT, PT, R150.reuse, 0x800, R159.reuse ;  /* 0x0000080096a07810 */ /* 0x140fe20007ffe09f */
[----:B------:R-:W-:Y:S01]  /*1030*/  IMAD R151, R151, 0x8, R2 ;  /* 0x0000000897977824 */ /* 0x000fe200078e0202 */
[C-C-:B------:R-:W-:Y:S02]  /*1040*/  IADD3 R2, PT, PT, R150.reuse, 0x100, R159.reuse ;  /* 0x0000010096027810 */ /* 0x140fe40007ffe09f */
[----:B------:R-:W-:Y:S01]  /*1050*/  IADD3 R159, PT, PT, R150, 0x900, R159 ;  /* 0x00000900969f7810 */ /* 0x000fe20007ffe09f */
[----:B--2---:R-:W-:Y:S04]  /*1060*/  STS.128 [R144], R140 ;  /* 0x0000008c90007388 */ /* 0x004fe80000000c00 */
[----:B---3--:R-:W-:Y:S04]  /*1070*/  STS.128 [R144+0x200], R152 ;  /* 0x0002009890007388 */ /* 0x008fe80000000c00 */
[----:B----4-:R0:W-:Y:S04]  /*1080*/  STS.128 [R3], R132 ;  /* 0x0000008403007388 */ /* 0x0101e80000000c00 */
[----:B-----5:R1:W-:Y:S01]  /*1090*/  STS.128 [R3+0x200], R136 ;  /* 0x0002008803007388 */ /* 0x0203e20000000c00 */
[----:B------:R-:W-:Y:S01]  /*10a0*/  BAR.SYNC.DEFER_BLOCKING 0x0 ;  /* 0x0000000000007b1d */ /* 0x000fe20000010000 */
[C---:B0-----:R-:W-:Y:S01]  /*10b0*/  LEA R134, R151.reuse, UR16, 0x4 ;  /* 0x0000001097867c11 */ /* 0x041fe2000f8e20ff */
[----:B------:R-:W-:Y:S01]  /*10c0*/  UIADD3 UR16, UPT, UPT, UR7, 0x700, URZ ;  /* 0x0000070007107890 */ /* 0x000fe2000fffe0ff */
[C---:B-1----:R-:W-:Y:S01]  /*10d0*/  LEA R138, R151.reuse, UR14, 0x4 ;  /* 0x0000000e978a7c11 */ /* 0x042fe2000f8e20ff */
[----:B------:R-:W-:Y:S01]  /*10e0*/  UIADD3 UR14, UPT, UPT, UR7, 0x800, URZ ;  /* 0x00000800070e7890 */ /* 0x000fe2000fffe0ff */
[----:B------:R-:W-:Y:S01]  /*10f0*/  LEA R136, R151, UR15, 0x4 ;  /* 0x0000000f97887c11 */ /* 0x000fe2000f8e20ff */
[----:B------:R-:W-:-:S04]  /*1100*/  UIADD3 UR15, UPT, UPT, UR7, 0xa00, URZ ;  /* 0x00000a00070f7890 */ /* 0x000fc8000fffe0ff */
[----:B------:R-:W-:Y:S01]  /*1110*/  LEA R132, R151, UR14, 0x4 ;  /* 0x0000000e97847c11 */ /* 0x000fe2000f8e20ff */
[----:B------:R-:W-:Y:S01]  /*1120*/  UIADD3 UR14, UPT, UPT, UR7, 0xc00, URZ ;  /* 0x00000c00070e7890 */ /* 0x000fe2000fffe0ff */
[----:B------:R-:W-:Y:S04]  /*1130*/  LDS.U8 R142, [R158+0x20] ;  /* 0x000020009e8e7984 */ /* 0x000fe80000000000 */
[----:B------:R-:W0:Y:S04]  /*1140*/  LDS.U8 R143, [R158+0x30] ;  /* 0x000030009e8f7984 */ /* 0x000e280000000000 */
[----:B------:R-:W-:Y:S04]  /*1150*/  LDS.U8 R140, [R158] ;  /* 0x000000009e8c7984 */ /* 0x000fe80000000000 */
[----:B------:R-:W1:Y:S04]  /*1160*/  LDS.U8 R141, [R158+0x10] ;  /* 0x000010009e8d7984 */ /* 0x000e680000000000 */
[----:B------:R-:W-:Y:S04]  /*1170*/  LDS.U8 R144, [R158+0x8] ;  /* 0x000008009e907984 */ /* 0x000fe80000000000 */
[----:B------:R-:W2:Y:S04]  /*1180*/  LDS.U8 R145, [R158+0x18] ;  /* 0x000018009e917984 */ /* 0x000ea80000000000 */
[----:B------:R-:W-:Y:S04]  /*1190*/  LDS.U8 R152, [R158+0x28] ;  /* 0x000028009e987984 */ /* 0x000fe80000000000 */
[----:B------:R-:W3:Y:S04]  /*11a0*/  LDS.U8 R153, [R158+0x38] ;  /* 0x000038009e997984 */ /* 0x000ee80000000000 */
[----:B------:R-:W-:Y:S04]  /*11b0*/  LDS.U8 R161, [R2] ;  /* 0x0000000002a17984 */ /* 0x000fe80000000000 */
[----:B------:R-:W4:Y:S04]  /*11c0*/  LDS.U8 R158, [R2+0x10] ;  /* 0x00001000029e7984 */ /* 0x000f280000000000 */
[----:B------:R-:W-:Y:S01]  /*11d0*/  LDS.U8 R154, [R2+0x20] ;  /* 0x00002000029a7984 */ /* 0x000fe20000000000 */
[----:B0-----:R-:W-:-:S03]  /*11e0*/  IMAD R143, R143, 0x100, R142 ;  /* 0x000001008f8f7824 */ /* 0x001fc600078e028e */
[----:B------:R-:W0:Y:S04]  /*11f0*/  LDS.U8 R155, [R2+0x30] ;  /* 0x00003000029b7984 */ /* 0x000e280000000000 */
[----:B------:R-:W5:Y:S01]  /*1200*/  LDSM.16.M88.2 R132, [R132] ;  /* 0x000000008484783b */ /* 0x000f620000000100 */
[----:B-1----:R-:W-:-:S03]  /*1210*/  IMAD R140, R141, 0x100, R140 ;  /* 0x000001008d8c7824 */ /* 0x002fc600078e028c */
[----:B------:R-:W1:Y:S04]  /*1220*/  LDSM.16.M88.2 R134, [R134] ;  /* 0x000000008686783b */ /* 0x000e680000000100 */
[----:B------:R-:W-:Y:S01]  /*1230*/  LDSM.16.M88.2 R138, [R138] ;  /* 0x000000008a8a783b */ /* 0x000fe20000000100 */
[----:B--2---:R-:W-:Y:S01]  /*1240*/  IMAD R142, R145, 0x100, R144 ;  /* 0x00000100918e7824 */ /* 0x004fe200078e0290 */
[----:B------:R-:W-:Y:S02]  /*1250*/  PRMT R145, R140, 0x5410, R143 ;  /* 0x000054108c917816 */ /* 0x000fe4000000008f */
[----:B------:R-:W-:Y:S01]  /*1260*/  LDS.U8 R144, [R2+0x18] ;  /* 0x0000180002907984 */ /* 0x000fe20000000000 */
[----:B------:R-:W-:-:S03]  /*1270*/  LEA R140, R151, UR7, 0x4 ;  /* 0x00000007978c7c11 */ /* 0x000fc6000f8e20ff */
[----:B------:R-:W2:Y:S01]  /*1280*/  LDS.U8 R143, [R2+0x8] ;  /* 0x00000800028f7984 */ /* 0x000ea20000000000 */
[----:B---3--:R-:W-:-:S03]  /*1290*/  IMAD R153, R153, 0x100, R152 ;  /* 0x0000010099997824 */ /* 0x008fc600078e0298 */
[----:B------:R-:W-:Y:S02]  /*12a0*/  LDS.U8 R152, [R2+0x28] ;  /* 0x0000280002987984 */ /* 0x000fe40000000000 */
[----:B------:R-:W-:Y:S02]  /*12b0*/  PRMT R142, R142, 0x5410, R153 ;  /* 0x000054108e8e7816 */ /* 0x000fe40000000099 */
[----:B------:R-:W-:Y:S01]  /*12c0*/  LDSM.16.M88.2 R140, [R140] ;  /* 0x000000008c8c783b */ /* 0x000fe20000000100 */
[----:B----4-:R-:W-:-:S03]  /*12d0*/  IMAD R158, R158, 0x100, R161 ;  /* 0x000001009e9e7824 */ /* 0x010fc600078e02a1 */
[----:B------:R3:W4:Y:S04]  /*12e0*/  LDS.U8 R153, [R2+0x38] ;  /* 0x0000380002997984 */ /* 0x0007280000000000 */
[----:B------:R-:W-:Y:S01]  /*12f0*/  LDSM.16.M88.2 R136, [R136] ;  /* 0x000000008888783b */ /* 0x000fe20000000100 */
[----:B0-----:R-:W-:Y:S01]  /*1300*/  IMAD R155, R155, 0x100, R154 ;  /* 0x000001009b9b7824 */ /* 0x001fe200078e029a */
[----:B---3--:R-:W-:Y:S01]  /*1310*/  LEA R2, R151, UR15, 0x4 ;  /* 0x0000000f97027c11 */ /* 0x008fe2000f8e20ff */
[----:B------:R-:W-:Y:S01]  /*1320*/  UIADD3 UR15, UPT, UPT, UR7, 0xe00, URZ ;  /* 0x00000e00070f7890 */ /* 0x000fe2000fffe0ff */
[----:B------:R-:W-:Y:S01]  /*1330*/  LDS.U8 R161, [R160] ;  /* 0x00000000a0a17984 */ /* 0x000fe20000000000 */
[C---:B-----5:R-:W-:Y:S03]  /*1340*/  IMMA.16816.S8.S8 R44, R132.reuse.ROW, R145.COL, R44 ;  /* 0x00000091842c7237 */ /* 0x060fe6000040542c */
[----:B------:R-:W-:Y:S04]  /*1350*/  LDSM.16.M88.2 R2, [R2] ;  /* 0x000000000202783b */ /* 0x000fe80000000100 */
[----:B------:R-:W-:Y:S01]  /*1360*/  LDS.U8 R154, [R160+0x30] ;  /* 0x00003000a09a7984 */ /* 0x000fe20000000000 */
[----:B------:R-:W-:Y:S08]  /*1370*/  IMMA.16816.S8.S8 R40, R132.ROW, R142.COL, R40 ;  /* 0x0000008e84287237 */ /* 0x000ff00000405428 */
[----:B-1----:R-:W-:Y:S01]  /*1380*/  IMMA.16816.S8.S8 R48, R134.ROW, R145.COL, R48 ;  /* 0x0000009186307237 */ /* 0x002fe20000405430 */
[----:B--2---:R-:W-:Y:S01]  /*1390*/  IMAD R143, R144, 0x100, R143 ;  /* 0x00000100908f7824 */ /* 0x004fe200078e028f */
[----:B------:R-:W-:-:S02]  /*13a0*/  PRMT R144, R158, 0x5410, R155 ;  /* 0x000054109e907816 */ /* 0x000fc4000000009b */
[----:B------:R-:W0:Y:S04]  /*13b0*/  LDS.U8 R158, [R160+0x10] ;  /* 0x00001000a09e7984 */ /* 0x000e280000000000 */
[----:B------:R-:W-:Y:S01]  /*13c0*/  IMMA.16816.S8.S8 R84, R134.ROW, R142.COL, R84 ;  /* 0x0000008e86547237 */ /* 0x000fe20000405454 */
[----:B------:R-:W1:Y:S01]  /*13d0*/  LDS.U8 R155, [R160+0x20] ;  /* 0x00002000a09b7984 */ /* 0x000e620000000000 */
[----:B----4-:R-:W-:-:S03]  /*13e0*/  IMAD R152, R153, 0x100, R152 ;  /* 0x0000010099987824 */ /* 0x010fc600078e0298 */
[----:B------:R-:W-:Y:S03]  /*13f0*/  LDS.U8 R153, [R160+0x8] ;  /* 0x00000800a0997984 */ /* 0x000fe60000000000 */
[-C--:B------:R-:W-:Y:S01]  /*1400*/  IMMA.16816.S8.S8 R36, R132.ROW, R144.reuse.COL, R36 ;  /* 0x0000009084247237 */ /* 0x080fe20000405424 */
[----:B------:R-:W-:Y:S02]  /*1410*/  PRMT R143, R143, 0x5410, R152 ;  /* 0x000054108f8f7816 */ /* 0x000fe40000000098 */
[----:B------:R-:W2:Y:S05]  /*1420*/  LDS.U8 R152, [R160+0x18] ;  /* 0x00001800a0987984 */ /* 0x000eaa0000000000 */
[----:B------:R-:W-:Y:S08]  /*1430*/  IMMA.16816.S8.S8 R88, R134.ROW, R144.COL, R88 ;  /* 0x0000009086587237 */ /* 0x000ff00000405458 */
[----:B------:R-:W-:Y:S01]  /*1440*/  IMMA.16816.S8.S8 R32, R132.ROW, R143.COL, R32 ;  /* 0x0000008f84207237 */ /* 0x000fe20000405420 */
[----:B------:R-:W-:Y:S01]  /*1450*/  LEA R132, R151, UR14, 0x4 ;  /* 0x0000000e97847c11 */ /* 0x000fe2000f8e20ff */
[----:B------:R-:W-:-:S05]  /*1460*/  UIADD3 UR14, UPT, UPT, UR7, 0x100, URZ ;  /* 0x00000100070e7890 */ /* 0x000fca000fffe0ff */
[----:B------:R-:W-:Y:S01]  /*1470*/  LDSM.16.M88.2 R132, [R132] ;  /* 0x000000008484783b */ /* 0x000fe20000000100 */
[----:B------:R-:W-:Y:S01]  /*1480*/  IMMA.16816.S8.S8 R92, R134.ROW, R143.COL, R92 ;  /* 0x0000008f865c7237 */ /* 0x000fe2000040545c */
[----:B------:R-:W-:Y:S01]  /*1490*/  LEA R134, R151, UR15, 0x4 ;  /* 0x0000000f97867c11 */ /* 0x000fe2000f8e20ff */
[----:B------:R-:W-:Y:S01]  /*14a0*/  UIADD3 UR15, UPT, UPT, UR7, 0x300, URZ ;  /* 0x00000300070f7890 */ /* 0x000fe2000fffe0ff */
[----:B------:R-:W-:Y:S01]  /*14b0*/  LDS.U8 R135, [R159+0x8] ;  /* 0x000008009f877984 */ /* 0x000fe20000000000 */
[----:B0-----:R-:W-:-:S03]  /*14c0*/  IMAD R158, R158, 0x100, R161 ;  /* 0x000001009e9e7824 */ /* 0x001fc600078e02a1 */
[----:B------:R-:W-:Y:S01]  /*14d0*/  LDS.U8 R161, [R159+0x38] ;  /* 0x000038009fa17984 */ /* 0x000fe20000000000 */
[----:B------:R-:W-:Y:S01]  /*14e0*/  IMMA.16816.S8.S8 R28, R2.ROW, R145.COL, R28 ;  /* 0x00000091021c7237 */ /* 0x000fe2000040541c */
[----:B-1----:R-:W-:-:S05]  /*14f0*/  IMAD R155, R154, 0x100, R155 ;  /* 0x000001009a9b7824 */ /* 0x002fca00078e029b */
[----:B------:R-:W-:Y:S02]  /*1500*/  PRMT R155, R158, 0x5410, R155 ;  /* 0x000054109e9b7816 */ /* 0x000fe4000000009b */
[----:B------:R-:W-:Y:S01]  /*1510*/  IMMA.16816.S8.S8 R24, R2.ROW, R142.COL, R24 ;  /* 0x0000008e02187237 */ /* 0x000fe20000405418 */
[----:B--2---:R-:W-:-:S07]  /*1520*/  IMAD R152, R152, 0x100, R153 ;  /* 0x0000010098987824 */ /* 0x004fce00078e0299 */
[C---:B------:R-:W-:Y:S08]  /*1530*/  IMMA.16816.S8.S8 R20, R2.reuse.ROW, R144.COL, R20 ;  /* 0x0000009002147237 */ /* 0x040ff00000405414 */
[----:B------:R-:W-:Y:S01]  /*1540*/  IMMA.16816.S8.S8 R16, R2.ROW, R143.COL, R16 ;  /* 0x0000008f02107237 */ /* 0x000fe20000405410 */
[----:B------:R-:W-:Y:S04]  /*1550*/  LDSM.16.M88.2 R2, [R134] ;  /* 0x000000008602783b */ /* 0x000fe80000000100 */
[----:B------:R-:W-:Y:S03]  /*1560*/  LDS.U8 R134, [R159+0x18] ;  /* 0x000018009f867984 */ /* 0x000fe60000000000 */
[C---:B------:R-:W-:Y:S08]  /*1570*/  IMMA.16816.S8.S8 R112, R140.reuse.ROW, R145.COL, R112 ;  /* 0x000000918c707237 */ /* 0x040ff00000405470 */
[C---:B------:R-:W-:Y:S08]  /*1580*/  IMMA.16816.S8.S8 R108, R140.reuse.ROW, R142.COL, R108 ;  /* 0x0000008e8c6c7237 */ /* 0x040ff0000040546c */
[C---:B------:R-:W-:Y:S08]  /*1590*/  IMMA.16816.S8.S8 R104, R140.reuse.ROW, R144.COL, R104 ;  /* 0x000000908c687237 */ /* 0x040ff00000405468 */
[----:B------:R-:W-:Y:S01]  /*15a0*/  IMMA.16816.S8.S8 R100, R140.ROW, R143.COL, R100 ;  /* 0x0000008f8c647237 */ /* 0x000fe20000405464 */
[----:B------:R-:W-:Y:S04]  /*15b0*/  LDS.U8 R141, [R160+0x28] ;  /* 0x00002800a08d7984 */ /* 0x000fe80000000000 */
[----:B------:R-:W0:Y:S03]  /*15c0*/  LDS.U8 R140, [R160+0x38] ;  /* 0x00003800a08c7984 */ /* 0x000e260000000000 */
[C---:B------:R-:W-:Y:S01]  /*15d0*/  IMMA.16816.S8.S8 R96, R138.reuse.ROW, R145.COL, R96 ;  /* 0x000000918a607237 */ /* 0x040fe20000405460 */
[----:B------:R-:W1:Y:S07]  /*15e0*/  LDS.U8 R160, [R159+0x28] ;  /* 0x000028009fa07984 */ /* 0x000e6e0000000000 */
[C---:B------:R-:W-:Y:S08]  /*15f0*/  IMMA.16816.S8.S8 R76, R138.reuse.ROW, R142.COL, R76 ;  /* 0x0000008e8a4c7237 */ /* 0x040ff0000040544c */
[C---:B------:R-:W-:Y:S08]  /*1600*/  IMMA.16816.S8.S8 R72, R138.reuse.ROW, R144.COL, R72 ;  /* 0x000000908a487237 */ /* 0x040ff00000405448 */
[----:B------:R-:W-:Y:S01]  /*1610*/  IMMA.16816.S8.S8 R68, R138.ROW, R143.COL, R68 ;  /* 0x0000008f8a447237 */ /* 0x000fe20000405444 */
[----:B------:R-:W-:Y:S04]  /*1620*/  LDS.U8 R139, [R159] ;  /* 0x000000009f8b7984 */ /* 0x000fe80000000000 */
[----:B------:R-:W2:Y:S03]  /*1630*/  LDS.U8 R138, [R159+0x10] ;  /* 0x000010009f8a7984 */ /* 0x000ea60000000000 */
[----:B------:R-:W-:Y:S01]  /*1640*/  IMMA.16816.S8.S8 R64, R136.ROW, R145.COL, R64 ;  /* 0x0000009188407237 */ /* 0x000fe20000405440 */
[----:B0-----:R-:W-:-:S07]  /*1650*/  IMAD R141, R140, 0x100, R141 ;  /* 0x000001008c8d7824 */ /* 0x001fce00078e028d */
[----:B------:R-:W-:Y:S01]  /*1660*/  IMMA.16816.S8.S8 R60, R136.ROW, R142.COL, R60 ;  /* 0x0000008e883c7237 */ /* 0x000fe2000040543c */
[----:B-1----:R-:W-:Y:S01]  /*1670*/  IMAD R161, R161, 0x100, R160 ;  /* 0x00000100a1a17824 */ /* 0x002fe200078e02a0 */
[----:B------:R-:W-:Y:S01]  /*1680*/  PRMT R154, R152, 0x5410, R141 ;  /* 0x00005410989a7816 */ /* 0x000fe2000000008d */
[----:B------:R-:W-:-:S05]  /*1690*/  IMAD R152, R134, 0x100, R135 ;  /* 0x0000010086987824 */ /* 0x000fca00078e0287 */
[----:B------:R-:W-:Y:S01]  /*16a0*/  IMMA.16816.S8.S8 R56, R136.ROW, R144.COL, R56 ;  /* 0x0000009088387237 */ /* 0x000fe20000405438 */
[----:B------:R-:W-:-:S07]  /*16b0*/  PRMT R152, R152, 0x5410, R161 ;  /* 0x0000541098987816 */ /* 0x000fce00000000a1 */
[----:B------:R-:W-:Y:S01]  /*16c0*/  IMMA.16816.S8.S8 R52, R136.ROW, R143.COL, R52 ;  /* 0x0000008f88347237 */ /* 0x000fe20000405434 */
[----:B------:R-:W-:Y:S04]  /*16d0*/  LDS.U8 R137, [R159+0x20] ;  /* 0x000020009f897984 */ /* 0x000fe80000000000 */
[----:B------:R-:W0:Y:S03]  /*16e0*/  LDS.U8 R136, [R159+0x30] ;  /* 0x000030009f887984 */ /* 0x000e260000000000 */
[----:B------:R-:W-:Y:S01]  /*16f0*/  IMMA.16816.S8.S8 R116, R132.ROW, R142.COL, R116 ;  /* 0x0000008e84747237 */ /* 0x000fe20000405474 */
[----:B--2---:R-:W-:Y:S01]  /*1700*/  IMAD R153, R138, 0x100, R139 ;  /* 0x000001008a997824 */ /* 0x004fe200078e028b */
[----:B------:R-:W-:-:S06]  /*1710*/  LEA R138, R151, UR16, 0x4 ;  /* 0x00000010978a7c11 */ /* 0x000fcc000f8e20ff */
[----:B------:R-:W-:Y:S01]  /*1720*/  IMMA.16816.S8.S8 R120, R132.ROW, R144.COL, R120 ;  /* 0x0000009084787237 */ /* 0x000fe20000405478 */
[----:B------:R-:W1:Y:S07]  /*1730*/  LDSM.16.M88.2 R138, [R138] ;  /* 0x000000008a8a783b */ /* 0x000e6e0000000100 */
[----:B------:R-:W-:Y:S01]  /*1740*/  IMMA.16816.S8.S8 R4, R2.ROW, R142.COL, R4 ;  /* 0x0000008e02047237 */ /* 0x000fe20000405404 */
[----:B------:R-:W-:Y:S01]  /*1750*/  LEA R142, R151, UR15, 0x4 ;  /* 0x0000000f978e7c11 */ /* 0x000fe2000f8e20ff */
[----:B------:R-:W-:-:S06]  /*1760*/  UIADD3 UR15, UPT, UPT, UR7, 0xb00, URZ ;  /* 0x00000b00070f7890 */ /* 0x000fcc000fffe0ff */
[----:B------:R-:W-:Y:S01]  /*1770*/  IMMA.16816.S8.S8 R124, R2.ROW, R144.COL, R124 ;  /* 0x00000090027c7237 */ /* 0x000fe2000040547c */
[C---:B------:R-:W-:Y:S01]  /*1780*/  LEA R144, R151.reuse, UR14, 0x4 ;  /* 0x0000000e97907c11 */ /* 0x040fe2000f8e20ff */
[----:B------:R-:W-:Y:S01]  /*1790*/  UIADD3 UR14, UPT, UPT, UR7, 0x500, URZ ;  /* 0x00000500070e7890 */ /* 0x000fe2000fffe0ff */
[----:B------:R-:W-:Y:S01]  /*17a0*/  LEA R134, R151, UR15, 0x4 ;  /* 0x0000000f97867c11 */ /* 0x000fe2000f8e20ff */
[----:B------:R-:W-:-:S04]  /*17b0*/  UIADD3 UR7, UPT, UPT, UR7, 0xf00, URZ ;  /* 0x00000f0007077890 */ /* 0x000fc8000fffe0ff */
[----:B------:R-:W-:Y:S01]  /*17c0*/  IMMA.16816.S8.S8 R12, R132.ROW, R145.COL, R12 ;  /* 0x00000091840c7237 */ /* 0x000fe2000040540c */
[C---:B------:R-:W-:Y:S01]  /*17d0*/  LEA R140, R151.reuse, UR14, 0x4 ;  /* 0x0000000e978c7c11 */ /* 0x040fe2000f8e20ff */
[----:B------:R-:W-:Y:S01]  /*17e0*/  LDSM.16.M88.2 R134, [R134] ;  /* 0x000000008686783b */ /* 0x000fe20000000100 */
[----:B0-----:R-:W-:Y:S01]  /*17f0*/  IMAD R158, R136, 0x100, R137 ;  /* 0x00000100889e7824 */ /* 0x001fe200078e0289 */
[----:B------:R-:W-:-:S03]  /*1800*/  LEA R136, R151, UR17, 0x4 ;  /* 0x0000001197887c11 */ /* 0x000fc6000f8e20ff */
[----:B------:R-:W0:Y:S01]  /*1810*/  LDSM.16.M88.2 R140, [R140] ;  /* 0x000000008c8c783b */ /* 0x000e220000000100 */
[----:B------:R-:W-:Y:S01]  /*1820*/  IMMA.16816.S8.S8 R80, R132.ROW, R143.COL, R80 ;  /* 0x0000008f84507237 */ /* 0x000fe20000405450 */
[----:B------:R-:W-:Y:S02]  /*1830*/  LEA R132, R151, UR18, 0x4 ;  /* 0x0000001297847c11 */ /* 0x000fe4000f8e20ff */
[----:B------:R-:W-:Y:S01]  /*1840*/  PRMT R153, R153, 0x5410, R158 ;  /* 0x0000541099997816 */ /* 0x000fe2000000009e */
[----:B------:R-:W-:Y:S04]  /*1850*/  LDSM.16.M88.2 R136, [R136] ;  /* 0x000000008888783b */ /* 0x000fe80000000100 */
[C---:B------:R-:W-:Y:S01]  /*1860*/  IMMA.16816.S8.S8 R8, R2.reuse.ROW, R145.COL, R8 ;  /* 0x0000009102087237 */ /* 0x040fe20000405408 */
[----:B------:R-:W2:Y:S04]  /*1870*/  LDSM.16.M88.2 R144, [R144] ;  /* 0x000000009090783b */ /* 0x000ea80000000100 */
[----:B------:R-:W-:Y:S03]  /*1880*/  LDSM.16.M88.2 R132, [R132] ;  /* 0x000000008484783b */ /* 0x000fe60000000100 */
[----:B------:R-:W-:Y:S01]  /*1890*/  IMMA.16816.S8.S8 R128, R2.ROW, R143.COL, R128 ;  /* 0x0000008f02807237 */ /* 0x000fe20000405480 */
[----:B------:R-:W-:Y:S01]  /*18a0*/  LEA R2, R151, UR7, 0x4 ;  /* 0x0000000797027c11 */ /* 0x000fe2000f8e20ff */
[----:B------:R-:W3:Y:S05]  /*18b0*/  LDSM.16.M88.2 R142, [R142] ;  /* 0x000000008e8e783b */ /* 0x000eea0000000100 */
[----:B------:R-:W4:Y:S01]  /*18c0*/  LDSM.16.M88.2 R2, [R2] ;  /* 0x000000000202783b */ /* 0x000f220000000100 */
[C---:B-1----:R-:W-:Y:S08]  /*18d0*/  IMMA.16816.S8.S8 R48, R138.reuse.ROW, R155.COL, R48 ;  /* 0x0000009b8a307237 */ /* 0x042ff00000405430 */
[----:B------:R-:W-:Y:S08]  /*18e0*/  IMMA.16816.S8.S8 R84, R138.ROW, R154.COL, R84 ;  /* 0x0000009a8a547237 */ /* 0x000ff00000405454 */
[C---:B0-----:R-:W-:Y:S08]  /*18f0*/  IMMA.16816.S8.S8 R64, R140.reuse.ROW, R155.COL, R64 ;  /* 0x0000009b8c407237 */ /* 0x041ff00000405440 */
[----:B------:R-:W-:Y:S08]  /*1900*/  IMMA.16816.S8.S8 R60, R140.ROW, R154.COL, R60 ;  /* 0x0000009a8c3c7237 */ /* 0x000ff0000040543c */
[C---:B--2---:R-:W-:Y:S08]  /*1910*/  IMMA.16816.S8.S8 R112, R144.reuse.ROW, R155.COL, R112 ;  /* 0x0000009b90707237 */ /* 0x044ff00000405470 */
[C---:B------:R-:W-:Y:S08]  /*1920*/  IMMA.16816.S8.S8 R108, R144.reuse.ROW, R154.COL, R108 ;  /* 0x0000009a906c7237 */ /* 0x040ff0000040546c */
[C---:B------:R-:W-:Y:S08]  /*1930*/  IMMA.16816.S8.S8 R104, R144.reuse.ROW, R153.COL, R104 ;  /* 0x0000009990687237 */ /* 0x040ff00000405468 */
[----:B------:R-:W-:Y:S08]  /*1940*/  IMMA.16816.S8.S8 R100, R144.ROW, R152.COL, R100 ;  /* 0x0000009890647237 */ /* 0x000ff00000405464 */
[C---:B---3--:R-:W-:Y:S08]  /*1950*/  IMMA.16816.S8.S8 R96, R142.reuse.ROW, R155.COL, R96 ;  /* 0x0000009b8e607237 */ /* 0x048ff00000405460 */
[C---:B------:R-:W-:Y:S08]  /*1960*/  IMMA.16816.S8.S8 R76, R142.reuse.ROW, R154.COL, R76 ;  /* 0x0000009a8e4c7237 */ /* 0x040ff0000040544c */
[C---:B------:R-:W-:Y:S08]  /*1970*/  IMMA.16816.S8.S8 R72, R142.reuse.ROW, R153.COL, R72 ;  /* 0x000000998e487237 */ /* 0x040ff00000405448 */
[----:B------:R-:W-:Y:S08]  /*1980*/  IMMA.16816.S8.S8 R68, R142.ROW, R152.COL, R68 ;  /* 0x000000988e447237 */ /* 0x000ff00000405444 */
[C---:B------:R-:W-:Y:S08]  /*1990*/  IMMA.16816.S8.S8 R56, R140.reuse.ROW, R153.COL, R56 ;  /* 0x000000998c387237 */ /* 0x040ff00000405438 */
[----:B------:R-:W-:Y:S08]  /*19a0*/  IMMA.16816.S8.S8 R52, R140.ROW, R152.COL, R52 ;  /* 0x000000988c347237 */ /* 0x000ff00000405434 */
[-C--:B------:R-:W-:Y:S08]  /*19b0*/  IMMA.16816.S8.S8 R44, R136.ROW, R155.reuse.COL, R44 ;  /* 0x0000009b882c7237 */ /* 0x080ff0000040542c */
[-C--:B------:R-:W-:Y:S08]  /*19c0*/  IMMA.16816.S8.S8 R28, R134.ROW, R155.reuse.COL, R28 ;  /* 0x0000009b861c7237 */ /* 0x080ff0000040541c */
[-C--:B------:R-:W-:Y:S08]  /*19d0*/  IMMA.16816.S8.S8 R12, R132.ROW, R155.reuse.COL, R12 ;  /* 0x0000009b840c7237 */ /* 0x080ff0000040540c */
[----:B----4-:R-:W-:Y:S08]  /*19e0*/  IMMA.16816.S8.S8 R8, R2.ROW, R155.COL, R8 ;  /* 0x0000009b02087237 */ /* 0x010ff00000405408 */
[-C--:B------:R-:W-:Y:S08]  /*19f0*/  IMMA.16816.S8.S8 R40, R136.ROW, R154.reuse.COL, R40 ;  /* 0x0000009a88287237 */ /* 0x080ff00000405428 */
[-C--:B------:R-:W-:Y:S08]  /*1a00*/  IMMA.16816.S8.S8 R24, R134.ROW, R154.reuse.COL, R24 ;  /* 0x0000009a86187237 */ /* 0x080ff00000405418 */
[-C--:B------:R-:W-:Y:S08]  /*1a10*/  IMMA.16816.S8.S8 R116, R132.ROW, R154.reuse.COL, R116 ;  /* 0x0000009a84747237 */ /* 0x080ff00000405474 */
[----:B------:R-:W-:Y:S08]  /*1a20*/  IMMA.16816.S8.S8 R4, R2.ROW, R154.COL, R4 ;  /* 0x0000009a02047237 */ /* 0x000ff00000405404 */
[-C--:B------:R-:W-:Y:S08]  /*1a30*/  IMMA.16816.S8.S8 R88, R138.ROW, R153.reuse.COL, R88 ;  /* 0x000000998a587237 */ /* 0x080ff00000405458 */
        /* <DEDUP_REMOVED lines=8> */
[----:B------:R-:W-:Y:S01]  /*1ac0*/  IMMA.16816.S8.S8 R128, R2.ROW, R152.COL, R128 ;  /* 0x0000009802807237 */ /* 0x000fe20000405480 */
[----:B------:R-:W-:-:S04]  /*1ad0*/  NOP ;  /* 0x0000000000007918 */ /* 0x000fc80000000000 */
[----:B------:R-:W-:-:S15]  /*1ae0*/  @P0 BRA `(.L_x_5) ;  /* 0xfffffff000980947 */ /* 0x000fde000383ffff */
[----:B------:R-:W-:Y:S01]  /*1af0*/  LEA R153, R148, UR6, 0x9 ;  /* 0x0000000694997c11 */ /* 0x000fe2000f8e48ff */
[----:B------:R-:W-:Y:S01]  /*1b00*/  UIADD3 UR6, UPT, UPT, UR5, 0x1200, URZ ;  /* 0x0000120005067890 */ /* 0x000fe2000fffe0ff */
[----:B------:R-:W-:Y:S01]  /*1b10*/  IMAD R149, R149, 0x4, R148 ;  /* 0x0000000495957824 */ /* 0x000fe200078e0294 */
[----:B------:R-:W-:Y:S01]  /*1b20*/  UIADD3 UR7, UPT, UPT, UR5, 0x1400, URZ ;  /* 0x0000140005077890 */ /* 0x000fe2000fffe0ff */
[C-C-:B------:R-:W-:Y:S01]  /*1b30*/  IADD3 R138, PT, PT, R150.reuse, 0x1000, R153.reuse ;  /* 0x00001000968a7810 */ /* 0x140fe20007ffe099 */
[----:B------:R-:W-:Y:S01]  /*1b40*/  UIADD3 UR4, UPT, UPT, UR5, 0x1000, URZ ;  /* 0x0000100005047890 */ /* 0x000fe2000fffe0ff */
[----:B------:R-:W-:Y:S01]  /*1b50*/  IADD3 R161, PT, PT, R150, 0x1900, R153 ;  /* 0x0000190096a17810 */ /* 0x000fe20007ffe099 */
[----:B------:R-:W-:Y:S01]  /*1b60*/  UIADD3 UR8, UPT, UPT, UR5, 0x1600, URZ ;  /* 0x0000160005087890 */ /* 0x000fe2000fffe0ff */
[C---:B------:R-:W-:Y:S01]  /*1b70*/  LEA R142, R151.reuse, UR6, 0x4 ;  /* 0x00000006978e7c11 */ /* 0x040fe2000f8e20ff */
[----:B------:R-:W-:Y:S01]  /*1b80*/  LDS.U8 R2, [R138] ;  /* 0x000000008a027984 */ /* 0x000fe20000000000 */
[----:B------:R-:W-:Y:S01]  /*1b90*/  UIADD3 UR9, UPT, UPT, UR5, 0x1800, URZ ;  /* 0x0000180005097890 */ /* 0x000fe2000fffe0ff */
[C---:B------:R-:W-:Y:S01]  /*1ba0*/  LEA R140, R151.reuse, UR7, 0x4 ;  /* 0x00000007978c7c11 */ /* 0x040fe2000f8e20ff */
[----:B------:R-:W-:Y:S01]  /*1bb0*/  UIADD3 UR10, UPT, UPT, UR5, 0x1a00, URZ ;  /* 0x00001a00050a7890 */ /* 0x000fe2000fffe0ff */
[----:B------:R-:W0:Y:S01]  /*1bc0*/  LDS.U8 R3, [R138+0x10] ;  /* 0x000010008a037984 */ /* 0x000e220000000000 */
[----:B------:R-:W-:Y:S01]  /*1bd0*/  UIADD3 UR11, UPT, UPT, UR5, 0x1c00, URZ ;  /* 0x00001c00050b7890 */ /* 0x000fe2000fffe0ff */
[----:B------:R-:W-:Y:S01]  /*1be0*/  LEA R144, R151, UR4, 0x4 ;  /* 0x0000000497907c11 */ /* 0x000fe2000f8e20ff */
[----:B------:R-:W-:Y:S01]  /*1bf0*/  UIADD3 UR14, UPT, UPT, UR5, 0x1e00, URZ ;  /* 0x00001e00050e7890 */ /* 0x000fe2000fffe0ff */
[----:B------:R-:W-:Y:S01]  /*1c00*/  LDS.U8 R132, [R138+0x20] ;  /* 0x000020008a847984 */ /* 0x000fe20000000000 */
[----:B------:R-:W-:-:S02]  /*1c10*/  UIADD3 UR4, UPT, UPT, UR5, 0x1100, URZ ;  /* 0x0000110005047890 */ /* 0x000fc4000fffe0ff */
[----:B------:R-:W-:Y:S01]  /*1c20*/  UIADD3 UR6, UPT, UPT, UR5, 0x1300, URZ ;  /* 0x0000130005067890 */ /* 0x000fe2000fffe0ff */
[----:B------:R-:W1:Y:S01]  /*1c30*/  LDS.U8 R133, [R138+0x30] ;  /* 0x000030008a857984 */ /* 0x000e620000000000 */
[----:B------:R-:W-:-:S03]  /*1c40*/  UIADD3 UR7, UPT, UPT, UR5, 0x1500, URZ ;  /* 0x0000150005077890 */ /* 0x000fc6000fffe0ff */
[----:B------:R-:W-:Y:S04]  /*1c50*/  LDS.U8 R134, [R138+0x8] ;  /* 0x000008008a867984 */ /* 0x000fe80000000000 */
[----:B------:R-:W2:Y:S04]  /*1c60*/  LDS.U8 R135, [R138+0x18] ;  /* 0x000018008a877984 */ /* 0x000ea80000000000 */
[----:B------:R-:W-:Y:S04]  /*1c70*/  LDS.U8 R136, [R138+0x28] ;  /* 0x000028008a887984 */ /* 0x000fe80000000000 */
[----:B------:R3:W4:Y:S04]  /*1c80*/  LDS.U8 R137, [R138+0x38] ;  /* 0x000038008a897984 */ /* 0x0007280000000000 */
[----:B------:R-:W5:Y:S01]  /*1c90*/  LDSM.16.M88.2 R142, [R142] ;  /* 0x000000008e8e783b */ /* 0x000f620000000100 */
[----:B---3--:R-:W-:-:S03]  /*1ca0*/  LEA R138, R151, UR8, 0x4 ;  /* 0x00000008978a7c11 */ /* 0x008fc6000f8e20ff */
[----:B------:R-:W3:Y:S01]  /*1cb0*/  LDSM.16.M88.2 R140, [R140] ;  /* 0x000000008c8c783b */ /* 0x000ee20000000100 */
[----:B------:R-:W-:-:S03]  /*1cc0*/  UIADD3 UR8, UPT, UPT, UR5, 0x1700, URZ ;  /* 0x0000170005087890 */ /* 0x000fc6000fffe0ff */
[----:B------:R-:W-:Y:S01]  /*1cd0*/  LDSM.16.M88.2 R144, [R144] ;  /* 0x000000009090783b */ /* 0x000fe20000000100 */
[----:B0-----:R-:W-:Y:S01]  /*1ce0*/  IMAD R2, R3, 0x100, R2 ;  /* 0x0000010003027824 */ /* 0x001fe200078e0202 */
[----:B------:R-:W-:Y:S02]  /*1cf0*/  IADD3 R3, PT, PT, R150, 0x1100, R153 ;  /* 0x0000110096037810 */ /* 0x000fe40007ffe099 */
[----:B------:R-:W-:Y:S04]  /*1d00*/  LDSM.16.M88.2 R138, [R138] ;  /* 0x000000008a8a783b */ /* 0x000fe80000000100 */
[----:B------:R-:W-:Y:S01]  /*1d10*/  LDS.U8 R158, [R3] ;  /* 0x00000000039e7984 */ /* 0x000fe20000000000 */
[----:B-1----:R-:W-:Y:S01]  /*1d20*/  IMAD R133, R133, 0x100, R132 ;  /* 0x0000010085857824 */ /* 0x002fe200078e0284 */
[----:B------:R-:W-:-:S02]  /*1d30*/  LEA R132, R151, UR11, 0x4 ;  /* 0x0000000b97847c11 */ /* 0x000fc4000f8e20ff */
[----:B------:R-:W0:Y:S01]  /*1d40*/  LDS.U8 R159, [R3+0x10] ;  /* 0x00001000039f7984 */ /* 0x000e220000000000 */
[----:B------:R-:W-:Y:S01]  /*1d50*/  UIADD3 UR11, UPT, UPT, UR5, 0x1d00, URZ ;  /* 0x00001d00050b7890 */ /* 0x000fe2000fffe0ff */
[----:B------:R-:W-:Y:S02]  /*1d60*/  PRMT R154, R2, 0x5410, R133 ;  /* 0x00005410029a7816 */ /* 0x000fe40000000085 */
[----:B------:R-:W-:Y:S01]  /*1d70*/  LDS.U8 R157, [R3+0x20] ;  /* 0x00002000039d7984 */ /* 0x000fe20000000000 */
[----:B------:R-:W-:Y:S01]  /*1d80*/  LEA R2, R151, UR14, 0x4 ;  /* 0x0000000e97027c11 */ /* 0x000fe2000f8e20ff */
[----:B--2---:R-:W-:Y:S02]  /*1d90*/  IMAD R134, R135, 0x100, R134 ;  /* 0x0000010087867824 */ /* 0x004fe400078e0286 */
[----:B------:R-:W1:Y:S04]  /*1da0*/  LDS.U8 R160, [R3+0x30] ;  /* 0x0000300003a07984 */ /* 0x000e680000000000 */
[----:B------:R-:W-:Y:S01]  /*1db0*/  LDS.U8 R146, [R3+0x8] ;  /* 0x0000080003927984 */ /* 0x000fe20000000000 */
[----:B----4-:R-:W-:Y:S01]  /*1dc0*/  IMAD R137, R137, 0x100, R136 ;  /* 0x0000010089897824 */ /* 0x010fe200078e0288 */
[----:B------:R-:W-:-:S02]  /*1dd0*/  LEA R136, R151, UR9, 0x4 ;  /* 0x0000000997887c11 */ /* 0x000fc4000f8e20ff */
[----:B------:R-:W2:Y:S01]  /*1de0*/  LDS.U8 R147, [R3+0x18] ;  /* 0x0000180003937984 */ /* 0x000ea20000000000 */
[----:B------:R-:W-:Y:S01]  /*1df0*/  UIADD3 UR9, UPT, UPT, UR5, 0x1900, URZ ;  /* 0x0000190005097890 */ /* 0x000fe2000fffe0ff */
[-C--:B-----5:R-:W-:Y:S01]  /*1e00*/  IMMA.16816.S8.S8 R96, R142.ROW, R154.reuse.COL, R96 ;  /* 0x0000009a8e607237 */ /* 0x0a0fe20000405460 */
[----:B------:R-:W-:Y:S01]  /*1e10*/  PRMT R152, R134, 0x5410, R137 ;  /* 0x0000541086987816 */ /* 0x000fe20000000089 */
[----:B------:R-:W-:Y:S01]  /*1e20*/  LDS.U8 R155, [R3+0x28] ;  /* 0x00002800039b7984 */ /* 0x000fe20000000000 */
[----:B------:R-:W-:Y:S01]  /*1e30*/  LEA R134, R151, UR10, 0x4 ;  /* 0x0000000a97867c11 */ /* 0x000fe2000f8e20ff */
[----:B------:R-:W-:Y:S02]  /*1e40*/  UIADD3 UR10, UPT, UPT, UR5, 0x1b00, URZ ;  /* 0x00001b00050a7890 */ /* 0x000fe4000fffe0ff */
[----:B------:R-:W4:Y:S01]  /*1e50*/  LDS.U8 R156, [R3+0x38] ;  /* 0x00003800039c7984 */ /* 0x000f220000000000 */
[----:B------:R-:W-:Y:S01]  /*1e60*/  UIADD3 UR5, UPT, UPT, UR5, 0x1f00, URZ ;  /* 0x00001f0005057890 */ /* 0x000fe2000fffe0ff */
[----:B---3--:R-:W-:Y:S02]  /*1e70*/  IMMA.16816.S8.S8 R64, R140.ROW, R154.COL, R64 ;  /* 0x0000009a8c407237 */ /* 0x008fe40000405440 */
[----:B------:R-:W3:Y:S04]  /*1e80*/  LDSM.16.M88.2 R136, [R136] ;  /* 0x000000008888783b */ /* 0x000ee80000000100 */
[----:B------:R-:W-:Y:S02]  /*1e90*/  LDSM.16.M88.2 R134, [R134] ;  /* 0x000000008686783b */ /* 0x000fe40000000100 */
[-C--:B------:R-:W-:Y:S02]  /*1ea0*/  IMMA.16816.S8.S8 R76, R142.ROW, R152.reuse.COL, R76 ;  /* 0x000000988e4c7237 */ /* 0x080fe4000040544c */
[----:B------:R-:W-:Y:S04]  /*1eb0*/  LDSM.16.M88.2 R132, [R132] ;  /* 0x000000008484783b */ /* 0x000fe80000000100 */
[----:B------:R-:W-:Y:S01]  /*1ec0*/  LDSM.16.M88.2 R2, [R2] ;  /* 0x000000000202783b */ /* 0x000fe20000000100 */
[----:B0-----:R-:W-:Y:S01]  /*1ed0*/  IMAD R158, R159, 0x100, R158 ;  /* 0x000001009f9e7824 */ /* 0x001fe200078e029e */
[----:B------:R-:W-:Y:S01]  /*1ee0*/  IMMA.16816.S8.S8 R60, R140.ROW, R152.COL, R60 ;  /* 0x000000988c3c7237 */ /* 0x000fe2000040543c */
[----:B-1----:R-:W-:Y:S01]  /*1ef0*/  IMAD R157, R160, 0x100, R157 ;  /* 0x00000100a09d7824 */ /* 0x002fe200078e029d */
[----:B------:R-:W-:-:S06]  /*1f00*/  IADD3 R160, PT, PT, R150, 0x1800, R153 ;  /* 0x0000180096a07810 */ /* 0x000fcc0007ffe099 */
[----:B------:R-:W-:Y:S01]  /*1f10*/  IMMA.16816.S8.S8 R108, R144.ROW, R152.COL, R108 ;  /* 0x00000098906c7237 */ /* 0x000fe2000040546c */
[----:B------:R-:W-:Y:S04]  /*1f20*/  LDS.U8 R153, [R161+0x20] ;  /* 0x00002000a1997984 */ /* 0x000fe80000000000 */
[----:B------:R-:W-:Y:S01]  /*1f30*/  LDS.U8 R159, [R160+0x8] ;  /* 0x00000800a09f7984 */ /* 0x000fe20000000000 */
[----:B--2---:R-:W-:Y:S01]  /*1f40*/  IMAD R146, R147, 0x100, R146 ;  /* 0x0000010093927824 */ /* 0x004fe200078e0292 */
[----:B------:R-:W-:Y:S01]  /*1f50*/  PRMT R147, R158, 0x5410, R157 ;  /* 0x000054109e937816 */ /* 0x000fe2000000009d */
[----:B------:R-:W-:Y:S01]  /*1f60*/  IMMA.16816.S8.S8 R48, R138.ROW, R154.COL, R48 ;  /* 0x0000009a8a307237 */ /* 0x000fe20000405430 */
[----:B------:R-:W0:Y:S04]  /*1f70*/  LDS.U8 R158, [R160+0x18] ;  /* 0x00001800a09e7984 */ /* 0x000e280000000000 */
[----:B------:R-:W-:Y:S01]  /*1f80*/  LDS.U8 R157, [R160+0x28] ;  /* 0x00002800a09d7984 */ /* 0x000fe20000000000 */
[----:B----4-:R-:W-:-:S02]  /*1f90*/  IMAD R155, R156, 0x100, R155 ;  /* 0x000001009c9b7824 */ /* 0x010fc400078e029b */
[-C--:B------:R-:W-:Y:S01]  /*1fa0*/  IMMA.16816.S8.S8 R72, R142.ROW, R147.reuse.COL, R72 ;  /* 0x000000938e487237 */ /* 0x080fe20000405448 */
[----:B------:R-:W1:Y:S02]  /*1fb0*/  LDS.U8 R156, [R160+0x38] ;  /* 0x00003800a09c7984 */ /* 0x000e640000000000 */
[----:B------:R-:W-:Y:S02]  /*1fc0*/  PRMT R146, R146, 0x5410, R155 ;  /* 0x0000541092927816 */ /* 0x000fe4000000009b */
[----:B------:R-:W-:Y:S03]  /*1fd0*/  LDS.U8 R155, [R160+0x10] ;  /* 0x00001000a09b7984 */ /* 0x000fe60000000000 */
[----:B------:R-:W-:Y:S08]  /*1fe0*/  IMMA.16816.S8.S8 R56, R140.ROW, R147.COL, R56 ;  /* 0x000000938c387237 */ /* 0x000ff00000405438 */
[-C--:B------:R-:W-:Y:S08]  /*1ff0*/  IMMA.16816.S8.S8 R68, R142.ROW, R146.reuse.COL, R68 ;  /* 0x000000928e447237 */ /* 0x080ff00000405444 */
[----:B------:R-:W-:Y:S08]  /*2000*/  IMMA.16816.S8.S8 R52, R140.ROW, R146.COL, R52 ;  /* 0x000000928c347237 */ /* 0x000ff00000405434 */
[----:B---3--:R-:W-:Y:S01]  /*2010*/  IMMA.16816.S8.S8 R44, R136.ROW, R154.COL, R44 ;  /* 0x0000009a882c7237 */ /* 0x008fe2000040542c */
[----:B0-----:R-:W-:-:S07]  /*2020*/  IMAD R158, R158, 0x100, R159 ;  /* 0x000001009e9e7824 */ /* 0x001fce00078e029f */
[----:B------:R-:W-:Y:S01]  /*2030*/  IMMA.16816.S8.S8 R28, R134.ROW, R154.COL, R28 ;  /* 0x0000009a861c7237 */ /* 0x000fe2000040541c */
[----:B-1----:R-:W-:-:S05]  /*2040*/  IMAD R157, R156, 0x100, R157 ;  /* 0x000001009c9d7824 */ /* 0x002fca00078e029d */
[----:B------:R-:W-:Y:S02]  /*2050*/  PRMT R156, R158, 0x5410, R157 ;  /* 0x000054109e9c7816 */ /* 0x000fe4000000009d */
[----:B------:R-:W-:Y:S08]  /*2060*/  IMMA.16816.S8.S8 R12, R132.ROW, R154.COL, R12 ;  /* 0x0000009a840c7237 */ /* 0x000ff0000040540c */
[-C--:B------:R-:W-:Y:S08]  /*2070*/  IMMA.16816.S8.S8 R84, R138.ROW, R152.reuse.COL, R84 ;  /* 0x000000988a547237 */ /* 0x080ff00000405454 */
[-C--:B------:R-:W-:Y:S08]  /*2080*/  IMMA.16816.S8.S8 R40, R136.ROW, R152.reuse.COL, R40 ;  /* 0x0000009888287237 */ /* 0x080ff00000405428 */
[-C--:B------:R-:W-:Y:S08]  /*2090*/  IMMA.16816.S8.S8 R24, R134.ROW, R152.reuse.COL, R24 ;  /* 0x0000009886187237 */ /* 0x080ff00000405418 */
[-C--:B------:R-:W-:Y:S08]  /*20a0*/  IMMA.16816.S8.S8 R116, R132.ROW, R152.reuse.COL, R116 ;  /* 0x0000009884747237 */ /* 0x080ff00000405474 */
[----:B------:R-:W-:Y:S01]  /*20b0*/  IMMA.16816.S8.S8 R4, R2.ROW, R152.COL, R4 ;  /* 0x0000009802047237 */ /* 0x000fe20000405404 */
[----:B------:R-:W0:Y:S07]  /*20c0*/  LDS.U8 R152, [R160] ;  /* 0x00000000a0987984 */ /* 0x000e2e0000000000 */
[-C--:B------:R-:W-:Y:S08]  /*20d0*/  IMMA.16816.S8.S8 R88, R138.ROW, R147.reuse.COL, R88 ;  /* 0x000000938a587237 */ /* 0x080ff00000405458 */
[-C--:B------:R-:W-:Y:S08]  /*20e0*/  IMMA.16816.S8.S8 R36, R136.ROW, R147.reuse.COL, R36 ;  /* 0x0000009388247237 */ /* 0x080ff00000405424 */
[-C--:B------:R-:W-:Y:S08]  /*20f0*/  IMMA.16816.S8.S8 R20, R134.ROW, R147.reuse.COL, R20 ;  /* 0x0000009386147237 */ /* 0x080ff00000405414 */
[----:B------:R-:W-:Y:S08]  /*2100*/  IMMA.16816.S8.S8 R120, R132.ROW, R147.COL, R120 ;  /* 0x0000009384787237 */ /* 0x000ff00000405478 */
[----:B------:R-:W-:Y:S01]  /*2110*/  IMMA.16816.S8.S8 R92, R138.ROW, R146.COL, R92 ;  /* 0x000000928a5c7237 */ /* 0x000fe2000040545c */
[----:B0-----:R-:W-:-:S02]  /*2120*/  IMAD R150, R155, 0x100, R152 ;  /* 0x000001009b967824 */ /* 0x001fc400078e0298 */
[----:B------:R-:W-:Y:S04]  /*2130*/  LDS.U8 R155, [R161] ;  /* 0x00000000a19b7984 */ /* 0x000fe80000000000 */
[----:B------:R-:W0:Y:S01]  /*2140*/  LDS.U8 R152, [R161+0x30] ;  /* 0x00003000a1987984 */ /* 0x000e220000000000 */
[----:B------:R-:W-:Y:S01]  /*2150*/  IMMA.16816.S8.S8 R140, R134.ROW, R146.COL, R16 ;  /* 0x00000092868c7237 */ /* 0x000fe20000405410 */
[C---:B------:R-:W-:Y:S02]  /*2160*/  LEA R18, R151.reuse, UR10, 0x4 ;  /* 0x0000000a97127c11 */ /* 0x040fe4000f8e20ff */
[----:B------:R-:W-:-:S04]  /*2170*/  LEA R16, R151, UR11, 0x4 ;  /* 0x0000000b97107c11 */ /* 0x000fc8000f8e20ff */
[----:B------:R-:W1:Y:S01]  /*2180*/  LDSM.16.M88.2 R18, [R18] ;  /* 0x000000001212783b */ /* 0x000e620000000100 */
[C---:B------:R-:W-:Y:S03]  /*2190*/  IMMA.16816.S8.S8 R112, R144.reuse.ROW, R154.COL, R112 ;  /* 0x0000009a90707237 */ /* 0x040fe60000405470 */
[----:B------:R-:W2:Y:S05]  /*21a0*/  LDSM.16.M88.2 R16, [R16] ;  /* 0x000000001010783b */ /* 0x000eaa0000000100 */
[C---:B------:R-:W-:Y:S08]  /*21b0*/  IMMA.16816.S8.S8 R104, R144.reuse.ROW, R147.COL, R104 ;  /* 0x0000009390687237 */ /* 0x040ff00000405468 */
[----:B------:R-:W-:Y:S08]  /*21c0*/  IMMA.16816.S8.S8 R100, R144.ROW, R146.COL, R100 ;  /* 0x0000009290647237 */ /* 0x000ff00000405464 */
[----:B------:R-:W-:Y:S01]  /*21d0*/  IMMA.16816.S8.S8 R124, R2.ROW, R147.COL, R124 ;  /* 0x00000093027c7237 */ /* 0x000fe2000040547c */
[----:B0-----:R-:W-:-:S07]  /*21e0*/  IMAD R153, R152, 0x100, R153 ;  /* 0x0000010098997824 */ /* 0x001fce00078e0299 */
[----:B------:R-:W-:Y:S01]  /*21f0*/  IMMA.16816.S8.S8 R136, R136.ROW, R146.COL, R32 ;  /* 0x0000009288887237 */ /* 0x000fe20000405420 */
[C---:B------:R-:W-:Y:S02]  /*2200*/  LEA R34, R151.reuse, UR8, 0x4 ;  /* 0x0000000897227c11 */ /* 0x040fe4000f8e20ff */
[----:B------:R-:W-:-:S04]  /*2210*/  LEA R32, R151, UR9, 0x4 ;  /* 0x0000000997207c11 */ /* 0x000fc8000f8e20ff */
[----:B------:R-:W0:Y:S01]  /*2220*/  LDSM.16.M88.2 R34, [R34] ;  /* 0x000000002222783b */ /* 0x000e220000000100 */
[-C--:B------:R-:W-:Y:S01]  /*2230*/  IMMA.16816.S8.S8 R132, R132.ROW, R146.reuse.COL, R80 ;  /* 0x0000009284847237 */ /* 0x080fe20000405450 */
[C---:B------:R-:W-:Y:S02]  /*2240*/  LEA R82, R151.reuse, UR6, 0x4 ;  /* 0x0000000697527c11 */ /* 0x040fe4000f8e20ff */
[C---:B------:R-:W-:Y:S01]  /*2250*/  LEA R80, R151.reuse, UR7, 0x4 ;  /* 0x0000000797507c11 */ /* 0x040fe2000f8e20ff */
[----:B------:R-:W3:Y:S04]  /*2260*/  LDSM.16.M88.2 R32, [R32] ;  /* 0x000000002020783b */ /* 0x000ee80000000100 */
[----:B------:R-:W-:Y:S01]  /*2270*/  IMMA.16816.S8.S8 R144, R2.ROW, R146.COL, R128 ;  /* 0x0000009202907237 */ /* 0x000fe20000405480 */
[----:B------:R-:W-:Y:S01]  /*2280*/  LDS.U8 R130, [R160+0x20] ;  /* 0x00002000a0827984 */ /* 0x000fe20000000000 */
[----:B------:R-:W-:-:S03]  /*2290*/  LEA R128, R151, UR4, 0x4 ;  /* 0x0000000497807c11 */ /* 0x000fc6000f8e20ff */
[----:B------:R-:W4:Y:S03]  /*22a0*/  LDS.U8 R131, [R160+0x30] ;  /* 0x00003000a0837984 */ /* 0x000f260000000000 */
[----:B------:R-:W-:Y:S01]  /*22b0*/  IMMA.16816.S8.S8 R8, R2.ROW, R154.COL, R8 ;  /* 0x0000009a02087237 */ /* 0x000fe20000405408 */
[----:B------:R-:W5:Y:S01]  /*22c0*/  LDS.U8 R154, [R161+0x10] ;  /* 0x00001000a19a7984 */ /* 0x000f620000000000 */
[----:B------:R-:W-:-:S03]  /*22d0*/  LEA R2, R151, UR5, 0x4 ;  /* 0x0000000597027c11 */ /* 0x000fc6000f8e20ff */
[----:B------:R-:W-:Y:S03]  /*22e0*/  LDS.U8 R151, [R161+0x8] ;  /* 0x00000800a1977984 */ /* 0x000fe60000000000 */
[-C--:B-1----:R-:W-:Y:S01]  /*22f0*/  IMMA.16816.S8.S8 R24, R18.ROW, R156.reuse.COL, R24 ;  /* 0x0000009c12187237 */ /* 0x082fe20000405418 */
[----:B------:R-:W1:Y:S04]  /*2300*/  LDSM.16.M88.2 R128, [R128] ;  /* 0x000000008080783b */ /* 0x000e680000000100 */
[----:B------:R-:W-:Y:S03]  /*2310*/  LDSM.16.M88.2 R82, [R82] ;  /* 0x000000005252783b */ /* 0x000fe60000000100 */
[-C--:B--2---:R-:W-:Y:S01]  /*2320*/  IMMA.16816.S8.S8 R116, R16.ROW, R156.reuse.COL, R116 ;  /* 0x0000009c10747237 */ /* 0x084fe20000405474 */
[----:B------:R-:W-:Y:S04]  /*2330*/  LDSM.16.M88.2 R80, [R80] ;  /* 0x000000005050783b */ /* 0x000fe80000000100 */
[----:B------:R-:W-:Y:S03]  /*2340*/  LDSM.16.M88.2 R2, [R2] ;  /* 0x000000000202783b */ /* 0x000fe60000000100 */
[-C--:B0-----:R-:W-:Y:S08]  /*2350*/  IMMA.16816.S8.S8 R84, R34.ROW, R156.reuse.COL, R84 ;  /* 0x0000009c22547237 */ /* 0x081ff00000405454 */
[----:B---3--:R-:W-:Y:S01]  /*2360*/  IMMA.16816.S8.S8 R40, R32.ROW, R156.COL, R40 ;  /* 0x0000009c20287237 */ /* 0x008fe20000405428 */
[----:B----4-:R-:W-:-:S02]  /*2370*/  IMAD R131, R131, 0x100, R130 ;  /* 0x0000010083837824 */ /* 0x010fc400078e0282 */
[----:B------:R-:W-:Y:S01]  /*2380*/  LDS.U8 R130, [R161+0x38] ;  /* 0x00003800a1827984 */ /* 0x000fe20000000000 */
[----:B-----5:R-:W-:Y:S02]  /*2390*/  IMAD R154, R154, 0x100, R155 ;  /* 0x000001009a9a7824 */ /* 0x020fe400078e029b */
[----:B------:R-:W-:Y:S02]  /*23a0*/  PRMT R160, R150, 0x5410, R131 ;  /* 0x0000541096a07816 */ /* 0x000fe40000000083 */
[----:B------:R-:W0:Y:S01]  /*23b0*/  LDS.U8 R150, [R161+0x18] ;  /* 0x00001800a1967984 */ /* 0x000e220000000000 */
[----:B------:R-:W-:-:S03]  /*23c0*/  PRMT R152, R154, 0x5410, R153 ;  /* 0x000054109a987816 */ /* 0x000fc60000000099 */
[----:B------:R-:W2:Y:S01]  /*23d0*/  LDS.U8 R131, [R161+0x28] ;  /* 0x00002800a1837984 */ /* 0x000ea20000000000 */
[C---:B-1----:R-:W-:Y:S01]  /*23e0*/  IMMA.16816.S8.S8 R112, R128.reuse.ROW, R160.COL, R112 ;  /* 0x000000a080707237 */ /* 0x042fe20000405470 */
[----:B------:R-:W1:Y:S07]  /*23f0*/  S2R R153, SR_LANEID ;  /* 0x0000000000997919 */ /* 0x000e6e0000000000 */
[C---:B------:R-:W-:Y:S08]  /*2400*/  IMMA.16816.S8.S8 R108, R128.reuse.ROW, R156.COL, R108 ;  /* 0x0000009c806c7237 */ /* 0x040ff0000040546c */
[----:B------:R-:W-:Y:S08]  /*2410*/  IMMA.16816.S8.S8 R104, R128.ROW, R152.COL, R104 ;  /* 0x0000009880687237 */ /* 0x000ff00000405468 */
[C---:B------:R-:W-:Y:S08]  /*2420*/  IMMA.16816.S8.S8 R48, R34.reuse.ROW, R160.COL, R48 ;  /* 0x000000a022307237 */ /* 0x040ff00000405430 */
[----:B------:R-:W-:Y:S01]  /*2430*/  IMMA.16816.S8.S8 R88, R34.ROW, R152.COL, R88 ;  /* 0x0000009822587237 */ /* 0x000fe20000405458 */
[----:B0-----:R-:W-:-:S02]  /*2440*/  IMAD R150, R150, 0x100, R151 ;  /* 0x0000010096967824 */ /* 0x001fc400078e0297 */
[----:B--2---:R-:W-:-:S05]  /*2450*/  IMAD R131, R130, 0x100, R131 ;  /* 0x0000010082837824 */ /* 0x004fca00078e0283 */
[----:B------:R-:W-:Y:S01]  /*2460*/  IMMA.16816.S8.S8 R44, R32.ROW, R160.COL, R44 ;  /* 0x000000a0202c7237 */ /* 0x000fe2000040542c */
[----:B------:R-:W-:-:S07]  /*2470*/  PRMT R130, R150, 0x5410, R131 ;  /* 0x0000541096827816 */ /* 0x000fce0000000083 */
[----:B------:R-:W-:Y:S08]  /*2480*/  IMMA.16816.S8.S8 R36, R32.ROW, R152.COL, R36 ;  /* 0x0000009820247237 */ /* 0x000ff00000405424 */
[-C--:B------:R-:W-:Y:S01]  /*2490*/  IMMA.16816.S8.S8 R100, R128.ROW, R130.reuse.COL, R100 ;  /* 0x0000008280647237 */ /* 0x080fe20000405464 */
[----:B------:R-:W0:Y:S07]  /*24a0*/  LDC.64 R128, c[0x0][0x390] ;  /* 0x0000e400ff807b82 */ /* 0x000e2e0000000a00 */
[----:B------:R-:W-:Y:S01]  /*24b0*/  IMMA.16816.S8.S8 R92, R34.ROW, R130.COL, R92 ;  /* 0x00000082225c7237 */ /* 0x000fe2000040545c */
[----:B------:R-:W-:-:S04]  /*24c0*/  IMAD R35, R0, 0x10000, R149 ;  /* 0x0001000000237824 */ /* 0x000fc800078e0295 */
[----:B------:R-:W-:-:S03]  /*24d0*/  IMAD.SHL.U32 R35, R35, 0x20, RZ ;  /* 0x0000002023237824 */ /* 0x000fc600078e00ff */
[----:B------:R-:W-:Y:S01]  /*24e0*/  IMMA.16816.S8.S8 R136, R32.ROW, R130.COL, R136 ;  /* 0x0000008220887237 */ /* 0x000fe20000405488 */
[----:B-1----:R-:W-:Y:S01]  /*24f0*/  LOP3.LUT R32, R153, 0x3, RZ, 0xc0, !PT ;  /* 0x0000000399207812 */ /* 0x002fe200078ec0ff */
[----:B------:R-:W-:Y:S01]  /*2500*/  IMAD.MOV.U32 R33, RZ, RZ, RZ ;  /* 0x000000ffff217224 */ /* 0x000fe200078e00ff */
[----:B------:R-:W-:-:S05]  /*2510*/  SHF.R.U32.HI R153, RZ, 0x2, R153 ;  /* 0x00000002ff997819 */ /* 0x000fca0000011699 */
[----:B------:R-:W-:Y:S01]  /*2520*/  IMMA.16816.S8.S8 R96, R82.ROW, R160.COL, R96 ;  /* 0x000000a052607237 */ /* 0x000fe20000405460 */
[----:B------:R-:W-:-:S04]  /*2530*/  IMAD.WIDE.U32 R32, R153, 0x2000, R32 ;  /* 0x0000200099207825 */ /* 0x000fc800078e0020 */
[----:B0-----:R-:W-:-:S03]  /*2540*/  IMAD.WIDE R128, R35, 0x4, R128 ;  /* 0x0000000423807825 */ /* 0x001fc600078e0280 */
[-C--:B------:R-:W-:Y:S08]  /*2550*/  IMMA.16816.S8.S8 R64, R80.ROW, R160.reuse.COL, R64 ;  /* 0x000000a050407237 */ /* 0x080ff00000405440 */
[-C--:B------:R-:W-:Y:S08]  /*2560*/  IMMA.16816.S8.S8 R28, R18.ROW, R160.reuse.COL, R28 ;  /* 0x000000a0121c7237 */ /* 0x080ff0000040541c */
[-C--:B------:R-:W-:Y:S08]  /*2570*/  IMMA.16816.S8.S8 R12, R16.ROW, R160.reuse.COL, R12 ;  /* 0x000000a0100c7237 */ /* 0x080ff0000040540c */
[----:B------:R-:W-:Y:S08]  /*2580*/  IMMA.16816.S8.S8 R8, R2.ROW, R160.COL, R8 ;  /* 0x000000a002087237 */ /* 0x000ff00000405408 */
        /* <DEDUP_REMOVED lines=11> */
[----:B------:R-:W-:Y:S01]  /*2640*/  IMMA.16816.S8.S8 R132, R16.ROW, R130.COL, R132 ;  /* 0x0000008210847237 */ /* 0x000fe20000405484 */
[----:B------:R-:W-:-:S04]  /*2650*/  LEA R16, P0, R32, R128, 0x3 ;  /* 0x0000008020107211 */ /* 0x000fc800078018ff */
[----:B------:R-:W-:-:S03]  /*2660*/  LEA.HI.X R17, R32, R129, R33, 0x3, P0 ;  /* 0x0000008120117211 */ /* 0x000fc600000f1c21 */
[----:B------:R-:W-:Y:S02]  /*2670*/  IMMA.16816.S8.S8 R144, R2.ROW, R130.COL, R144 ;  /* 0x0000008202907237 */ /* 0x000fe40000405490 */
[----:B------:R-:W-:Y:S04]  /*2680*/  STG.E.64 desc[UR12][R16.64], R112 ;  /* 0x0000007010007986 */ /* 0x000fe8000c101b0c */
        /* <DEDUP_REMOVED lines=62> */
[----:B------:R-:W-:Y:S01]  /*2a70*/  STG.E.64 desc[UR12][R16.64+0x780060], R146 ;  /* 0x7800609210007986 */ /* 0x000fe2000c101b0c */
[----:B------:R-:W-:Y:S05]  /*2a80*/  EXIT ;  /* 0x000000000000794d */ /* 0x000fea0003800000 */
.L_x_6:
        /* <DEDUP_REMOVED lines=15> */
.L_x_9:


//--------------------- .nv.shared.reserved.0     --------------------------
	.section	.nv.shared.reserved.0,"aw",@nobits
	.weak		__nv_reservedSMEM_offset_0_alias
	.size		__nv_reservedSMEM_offset_0_alias, 0, 64
	.other		__nv_reservedSMEM_offset_0_alias,@"STO_CUDA_RESERVED_SHARED STV_DEFAULT"
__nv_reservedSMEM_offset_0_alias:
	.zero		0
	.zero		64


//--------------------- .nv.shared.main_kernel2   --------------------------
	.section	.nv.shared.main_kernel2,"aw",@nobits
	.sectionflags	@""
.nv.shared.main_kernel2:
	.zero		17408


//--------------------- .nv.constant0.main_kernel1 --------------------------
	.section	.nv.constant0.main_kernel1,"a",@progbits
	.sectionflags	@""
	.align	4
.nv.constant0.main_kernel1:
	.zero		912


//--------------------- .nv.constant0.main_kernel0 --------------------------
	.section	.nv.constant0.main_kernel0,"a",@progbits
	.sectionflags	@""
	.align	4
.nv.constant0.main_kernel0:
	.zero		912


//--------------------- .nv.constant0.main_kernel2 --------------------------
	.section	.nv.constant0.main_kernel2,"a",@progbits
	.sectionflags	@""
	.align	4
.nv.constant0.main_kernel2:
	.zero		920


//--------------------- SYMBOLS --------------------------

	.type		.nv.reservedSmem.offset0,@object
	.size		.nv.reservedSmem.offset0,0x4
	.type		.nv.reservedSmem.cap,@object
	.size		.nv.reservedSmem.cap,0x4
